	.target	sm_90a

	.elftype	@"ET_EXEC"


//--------------------- .note.nv.tkinfo           --------------------------
	.section	.note.nv.tkinfo,"",@"SHT_NOTE"
	.sectionflags	@"SHF_NOTE_NV_TKINFO"
	.tkinfo
        /*0018*/ 	.word	0x00000002
        /*0030*/ 	.string	""
        /*0030*/ 	.string	"ptxas"
        /*0030*/ 	.string	"Cuda compilation tools, release 13.0, V13.0.88"
        /*0030*/ 	.string	"Build cuda_13.0.r13.0/compiler.36424714_0"
        /*0030*/ 	.string	"-arch sm_90a -m 64 "



//--------------------- .note.nv.cuinfo           --------------------------
	.section	.note.nv.cuinfo,"",@"SHT_NOTE"
	.sectionflags	@"SHF_NOTE_NV_CUINFO"
        /*0018*/ 	.short	0x0002
        /*001a*/ 	.short	0x005a
        /*001c*/ 	.short	0x0082
	.zero		2


//--------------------- .nv.info                  --------------------------
	.section	.nv.info,"",@"SHT_CUDA_INFO"
	.align	4


	//----- nvinfo : EIATTR_REGCOUNT
	.align		4
        /*0000*/ 	.byte	0x04, 0x2f
        /*0002*/ 	.short	(.L_15 - .L_14)
	.align		4
.L_14:
        /*0004*/ 	.word	index@(_ZN7cutlass13device_kernelINS_4gemm6kernel13GemmUniversalIN4cute5tupleIJiiiiEEENS1_10collective13CollectiveMmaINS1_34MainloopSm90TmaGmmaWarpSpecializedILi45ENS5_IJNS4_1CILi1EEESB_SB_EEENS1_32KernelTmaWarpSpecializedPingpongEEENS5_IJNSA_ILi64EEENSA_ILi16EEENSA_ILi32EEEEEENS_6half_tENS5_IJlSB_lEEESJ_SK_NS4_8TiledMMAINS4_8MMA_AtomIJNS4_4SM904GMMA25MMA_64x16x16_F32F16F16_SSILNSO_5MajorE0ELSQ_0ELNSO_7ScaleInE1ELSR_1EEEEEENS4_6LayoutISC_NS5_IJNSA_ILi0EEESV_SV_EEEEENS5_IJNS4_10UnderscoreESY_SY_EEEEENS4_13SM90_TMA_LOADENS4_14ComposedLayoutINS4_7SwizzleILi2ELi4ELi3EEENS4_18smem_ptr_flag_bitsILi16EEENSU_INS5_IJNSA_ILi8EEESH_EEENS5_IJSH_SB_EEEEEEEvNS4_8identityES11_S1B_vS1C_EENS_8epilogue10collective6detail29Sm90TmaWarpSpecializedAdapterINS1F_15DefaultEpilogueISJ_SK_SK_NS1E_6thread17LinearCombinationISJ_Li1EffLNS1J_9ScaleType4KindE0ELNS_15FloatRoundStyleE2ESJ_EENS1_15EpilogueDefaultEEEEEvvEEEEvNT_6ParamsE)
        /*0008*/ 	.word	0x000000a8


	//----- nvinfo : EIATTR_FRAME_SIZE
	.align		4
.L_15:
        /*000c*/ 	.byte	0x04, 0x11
        /*000e*/ 	.short	(.L_17 - .L_16)
	.align		4
.L_16:
        /*0010*/ 	.word	index@(_ZN7cutlass13device_kernelINS_4gemm6kernel13GemmUniversalIN4cute5tupleIJiiiiEEENS1_10collective13CollectiveMmaINS1_34MainloopSm90TmaGmmaWarpSpecializedILi45ENS5_IJNS4_1CILi1EEESB_SB_EEENS1_32KernelTmaWarpSpecializedPingpongEEENS5_IJNSA_ILi64EEENSA_ILi16EEENSA_ILi32EEEEEENS_6half_tENS5_IJlSB_lEEESJ_SK_NS4_8TiledMMAINS4_8MMA_AtomIJNS4_4SM904GMMA25MMA_64x16x16_F32F16F16_SSILNSO_5MajorE0ELSQ_0ELNSO_7ScaleInE1ELSR_1EEEEEENS4_6LayoutISC_NS5_IJNSA_ILi0EEESV_SV_EEEEENS5_IJNS4_10UnderscoreESY_SY_EEEEENS4_13SM90_TMA_LOADENS4_14ComposedLayoutINS4_7SwizzleILi2ELi4ELi3EEENS4_18smem_ptr_flag_bitsILi16EEENSU_INS5_IJNSA_ILi8EEESH_EEENS5_IJSH_SB_EEEEEEEvNS4_8identityES11_S1B_vS1C_EENS_8epilogue10collective6detail29Sm90TmaWarpSpecializedAdapterINS1F_15DefaultEpilogueISJ_SK_SK_NS1E_6thread17LinearCombinationISJ_Li1EffLNS1J_9ScaleType4KindE0ELNS_15FloatRoundStyleE2ESJ_EENS1_15EpilogueDefaultEEEEEvvEEEEvNT_6ParamsE)
        /*0014*/ 	.word	0x00000000


	//----- nvinfo : EIATTR_MIN_STACK_SIZE
	.align		4
.L_17:
        /*0018*/ 	.byte	0x04, 0x12
        /*001a*/ 	.short	(.L_19 - .L_18)
	.align		4
.L_18:
        /*001c*/ 	.word	index@(_ZN7cutlass13device_kernelINS_4gemm6kernel13GemmUniversalIN4cute5tupleIJiiiiEEENS1_10collective13CollectiveMmaINS1_34MainloopSm90TmaGmmaWarpSpecializedILi45ENS5_IJNS4_1CILi1EEESB_SB_EEENS1_32KernelTmaWarpSpecializedPingpongEEENS5_IJNSA_ILi64EEENSA_ILi16EEENSA_ILi32EEEEEENS_6half_tENS5_IJlSB_lEEESJ_SK_NS4_8TiledMMAINS4_8MMA_AtomIJNS4_4SM904GMMA25MMA_64x16x16_F32F16F16_SSILNSO_5MajorE0ELSQ_0ELNSO_7ScaleInE1ELSR_1EEEEEENS4_6LayoutISC_NS5_IJNSA_ILi0EEESV_SV_EEEEENS5_IJNS4_10UnderscoreESY_SY_EEEEENS4_13SM90_TMA_LOADENS4_14ComposedLayoutINS4_7SwizzleILi2ELi4ELi3EEENS4_18smem_ptr_flag_bitsILi16EEENSU_INS5_IJNSA_ILi8EEESH_EEENS5_IJSH_SB_EEEEEEEvNS4_8identityES11_S1B_vS1C_EENS_8epilogue10collective6detail29Sm90TmaWarpSpecializedAdapterINS1F_15DefaultEpilogueISJ_SK_SK_NS1E_6thread17LinearCombinationISJ_Li1EffLNS1J_9ScaleType4KindE0ELNS_15FloatRoundStyleE2ESJ_EENS1_15EpilogueDefaultEEEEEvvEEEEvNT_6ParamsE)
        /*0020*/ 	.word	0x00000000
.L_19:


//--------------------- .nv.compat                --------------------------
	.section	.nv.compat,"",@"SHT_CUDA_COMPAT_INFO"
	.align	4
        /*0000*/ 	.byte	0x02, 0x09, 0x01, 0x00, 0x02, 0x02, 0x04, 0x00, 0x02, 0x05, 0x05, 0x00, 0x03, 0x07, 0x01, 0x01
        /*0010*/ 	.byte	0x02, 0x03, 0x01, 0x00, 0x02, 0x06, 0x01, 0x00, 0x04, 0x0b, 0x08, 0x00, 0x00, 0x00, 0x00, 0x00
        /*0020*/ 	.byte	0x00, 0x00, 0x00, 0x00


//--------------------- .nv.info._ZN7cutlass13device_kernelINS_4gemm6kernel13GemmUniversalIN4cute5tupleIJiiiiEEENS1_10collective13CollectiveMmaINS1_34MainloopSm90TmaGmmaWarpSpecializedILi45ENS5_IJNS4_1CILi1EEESB_SB_EEENS1_32KernelTmaWarpSpecializedPingpongEEENS5_IJNSA_ILi64EEENSA_ILi16EEENSA_ILi32EEEEEENS_6half_tENS5_IJlSB_lEEESJ_SK_NS4_8TiledMMAINS4_8MMA_AtomIJNS4_4SM904GMMA25MMA_64x16x16_F32F16F16_SSILNSO_5MajorE0ELSQ_0ELNSO_7ScaleInE1ELSR_1EEEEEENS4_6LayoutISC_NS5_IJNSA_ILi0EEESV_SV_EEEEENS5_IJNS4_10UnderscoreESY_SY_EEEEENS4_13SM90_TMA_LOADENS4_14ComposedLayoutINS4_7SwizzleILi2ELi4ELi3EEENS4_18smem_ptr_flag_bitsILi16EEENSU_INS5_IJNSA_ILi8EEESH_EEENS5_IJSH_SB_EEEEEEEvNS4_8identityES11_S1B_vS1C_EENS_8epilogue10collective6detail29Sm90TmaWarpSpecializedAdapterINS1F_15DefaultEpilogueISJ_SK_SK_NS1E_6thread17LinearCombinationISJ_Li1EffLNS1J_9ScaleType4KindE0ELNS_15FloatRoundStyleE2ESJ_EENS1_15EpilogueDefaultEEEEEvvEEEEvNT_6ParamsE --------------------------
	.section	.nv.info._ZN7cutlass13device_kernelINS_4gemm6kernel13GemmUniversalIN4cute5tupleIJiiiiEEENS1_10collective13CollectiveMmaINS1_34MainloopSm90TmaGmmaWarpSpecializedILi45ENS5_IJNS4_1CILi1EEESB_SB_EEENS1_32KernelTmaWarpSpecializedPingpongEEENS5_IJNSA_ILi64EEENSA_ILi16EEENSA_ILi32EEEEEENS_6half_tENS5_IJlSB_lEEESJ_SK_NS4_8TiledMMAINS4_8MMA_AtomIJNS4_4SM904GMMA25MMA_64x16x16_F32F16F16_SSILNSO_5MajorE0ELSQ_0ELNSO_7ScaleInE1ELSR_1EEEEEENS4_6LayoutISC_NS5_IJNSA_ILi0EEESV_SV_EEEEENS5_IJNS4_10UnderscoreESY_SY_EEEEENS4_13SM90_TMA_LOADENS4_14ComposedLayoutINS4_7SwizzleILi2ELi4ELi3EEENS4_18smem_ptr_flag_bitsILi16EEENSU_INS5_IJNSA_ILi8EEESH_EEENS5_IJSH_SB_EEEEEEEvNS4_8identityES11_S1B_vS1C_EENS_8epilogue10collective6detail29Sm90TmaWarpSpecializedAdapterINS1F_15DefaultEpilogueISJ_SK_SK_NS1E_6thread17LinearCombinationISJ_Li1EffLNS1J_9ScaleType4KindE0ELNS_15FloatRoundStyleE2ESJ_EENS1_15EpilogueDefaultEEEEEvvEEEEvNT_6ParamsE,"",@"SHT_CUDA_INFO"
	.sectionflags	@""
	.align	4


	//----- nvinfo : EIATTR_CUDA_API_VERSION
	.align		4
        /*0000*/ 	.byte	0x04, 0x37
        /*0002*/ 	.short	(.L_21 - .L_20)
.L_20:
        /*0004*/ 	.word	0x00000082


	//----- nvinfo : EIATTR_KPARAM_INFO
	.align		4
.L_21:
        /*0008*/ 	.byte	0x04, 0x17
        /*000a*/ 	.short	(.L_23 - .L_22)
.L_22:
        /*000c*/ 	.word	0x00000000
        /*0010*/ 	.short	0x0000
        /*0012*/ 	.short	0x0070
        /*0014*/ 	.byte	0x00, 0xf0, 0x01, 0x10


	//----- nvinfo : EIATTR_SPARSE_MMA_MASK
	.align		4
.L_23:
        /*0018*/ 	.byte	0x03, 0x50
        /*001a*/ 	.short	0x0000


	//----- nvinfo : EIATTR_MAXREG_COUNT
	.align		4
        /*001c*/ 	.byte	0x03, 0x1b
        /*001e*/ 	.short	0x00a8


	//----- nvinfo : EIATTR_NUM_BARRIERS
	.align		4
        /*0020*/ 	.byte	0x02, 0x4c
        /*0022*/ 	.byte	0x01
	.zero		1


	//----- nvinfo : EIATTR_EXTERNS
	.align		4
        /*0024*/ 	.byte	0x04, 0x0f
        /*0026*/ 	.short	(.L_25 - .L_24)


	//   ....[0]....
	.align		4
.L_24:
        /*0028*/ 	.word	index@(__assertfail)


	//----- nvinfo : EIATTR_MERCURY_ISA_VERSION
	.align		4
.L_25:
        /*002c*/ 	.byte	0x03, 0x5f
        /*002e*/ 	.short	0x0101


	//----- nvinfo : EIATTR_INT_WARP_WIDE_INSTR_OFFSETS
	.align		4
        /*0030*/ 	.byte	0x04, 0x31
        /*0032*/ 	.short	(.L_27 - .L_26)


	//   ....[0]....
.L_26:
        /*0034*/ 	.word	0x00000970


	//   ....[1]....
        /*0038*/ 	.word	0x00000990


	//   ....[2]....
        /*003c*/ 	.word	0x00000a10


	//   ....[3]....
        /*0040*/ 	.word	0x00000a20


	//   ....[4]....
        /*0044*/ 	.word	0x00000a30


	//   ....[5]....
        /*0048*/ 	.word	0x00000a50


	//   ....[6]....
        /*004c*/ 	.word	0x00000aa0


	//   ....[7]....
        /*0050*/ 	.word	0x00000ac0


	//----- nvinfo : EIATTR_COOP_GROUP_MASK_REGIDS
	.align		4
.L_27:
        /*0054*/ 	.byte	0x04, 0x29
        /*0056*/ 	.short	(.L_29 - .L_28)


	//   ....[0]....
.L_28:
        /*0058*/ 	.word	0xffffffff


	//   ....[1]....
        /*005c*/ 	.word	0xffffffff


	//   ....[2]....
        /*0060*/ 	.word	0xffffffff


	//   ....[3]....
        /*0064*/ 	.word	0xffffffff


	//   ....[4]....
        /*0068*/ 	.word	0xffffffff


	//   ....[5]....
        /*006c*/ 	.word	0xffffffff


	//----- nvinfo : EIATTR_COOP_GROUP_INSTR_OFFSETS
	.align		4
.L_29:
        /*0070*/ 	.byte	0x04, 0x28
        /*0072*/ 	.short	(.L_31 - .L_30)


	//   ....[0]....
.L_30:
        /*0074*/ 	.word	0x00000060


	//   ....[1]....
        /*0078*/ 	.word	0x00000070


	//   ....[2]....
        /*007c*/ 	.word	0x00000130


	//   ....[3]....
        /*0080*/ 	.word	0x00000810


	//   ....[4]....
        /*0084*/ 	.word	0x00000850


	//   ....[5]....
        /*0088*/ 	.word	0x00000890


	//----- nvinfo : EIATTR_REG_RECONFIG
	.align		4
.L_31:
        /*008c*/ 	.byte	0x01, 0x54
	.zero		2


	//----- nvinfo : EIATTR_SYSCALL_OFFSETS
	.align		4
        /*0090*/ 	.byte	0x04, 0x46
        /*0092*/ 	.short	(.L_33 - .L_32)


	//   ....[0]....
.L_32:
        /*0094*/ 	.word	0x00001c60


	//----- nvinfo : EIATTR_MBARRIER_INSTR_OFFSETS
	.align		4
.L_33:
        /*0098*/ 	.byte	0x04, 0x39
        /*009a*/ 	.short	(.L_35 - .L_34)


	//   ....[0]....
.L_34:
        /*009c*/ 	.word	0x00000250
        /*00a0*/ 	.word	0x000000ff
        /*00a4*/ 	.word	0x00000000
        /*00a8*/ 	.short	0x0100
        /*00aa*/ 	.byte	0x08
	.zero		1


	//   ....[1]....
        /*00ac*/ 	.word	0x00000260
        /*00b0*/ 	.word	0x000000ff
        /*00b4*/ 	.word	0x00000168
        /*00b8*/ 	.short	0x0100
        /*00ba*/ 	.byte	0x08
	.zero		1


	//   ....[2]....
        /*00bc*/ 	.word	0x00000270
        /*00c0*/ 	.word	0x000000ff
        /*00c4*/ 	.word	0x00000008
        /*00c8*/ 	.short	0x0100
        /*00ca*/ 	.byte	0x08
	.zero		1


	//   ....[3]....
        /*00cc*/ 	.word	0x00000280
        /*00d0*/ 	.word	0x000000ff
        /*00d4*/ 	.word	0x00000170
        /*00d8*/ 	.short	0x0100
        /*00da*/ 	.byte	0x08
	.zero		1


	//   ....[4]....
        /*00dc*/ 	.word	0x00000290
        /*00e0*/ 	.word	0x000000ff
        /*00e4*/ 	.word	0x00000010
        /*00e8*/ 	.short	0x0100
        /*00ea*/ 	.byte	0x08
	.zero		1


	//   ....[5]....
        /*00ec*/ 	.word	0x000002a0
        /*00f0*/ 	.word	0x000000ff
        /*00f4*/ 	.word	0x00000178
        /*00f8*/ 	.short	0x0100
        /*00fa*/ 	.byte	0x08
	.zero		1


	//   ....[6]....
        /*00fc*/ 	.word	0x000002b0
        /*0100*/ 	.word	0x000000ff
        /*0104*/ 	.word	0x00000018
        /*0108*/ 	.short	0x0100
        /*010a*/ 	.byte	0x08
	.zero		1


	//   ....[7]....
        /*010c*/ 	.word	0x000002c0
        /*0110*/ 	.word	0x000000ff
        /*0114*/ 	.word	0x00000180
        /*0118*/ 	.short	0x0100
        /*011a*/ 	.byte	0x08
	.zero		1


	//   ....[8]....
        /*011c*/ 	.word	0x000002d0
        /*0120*/ 	.word	0x000000ff
        /*0124*/ 	.word	0x00000020
        /*0128*/ 	.short	0x0100
        /*012a*/ 	.byte	0x08
	.zero		1


	//   ....[9]....
        /*012c*/ 	.word	0x000002e0
        /*0130*/ 	.word	0x000000ff
        /*0134*/ 	.word	0x00000188
        /*0138*/ 	.short	0x0100
        /*013a*/ 	.byte	0x08
	.zero		1


	//   ....[10]....
        /*013c*/ 	.word	0x000002f0
        /*0140*/ 	.word	0x000000ff
        /*0144*/ 	.word	0x00000028
        /*0148*/ 	.short	0x0100
        /*014a*/ 	.byte	0x08
	.zero		1


	//   ....[11]....
        /*014c*/ 	.word	0x00000300
        /*0150*/ 	.word	0x000000ff
        /*0154*/ 	.word	0x00000190
        /*0158*/ 	.short	0x0100
        /*015a*/ 	.byte	0x08
	.zero		1


	//   ....[12]....
        /*015c*/ 	.word	0x00000310
        /*0160*/ 	.word	0x000000ff
        /*0164*/ 	.word	0x00000030
        /*0168*/ 	.short	0x0100
        /*016a*/ 	.byte	0x08
	.zero		1


	//   ....[13]....
        /*016c*/ 	.word	0x00000320
        /*0170*/ 	.word	0x000000ff
        /*0174*/ 	.word	0x00000198
        /*0178*/ 	.short	0x0100
        /*017a*/ 	.byte	0x08
	.zero		1


	//   ....[14]....
        /*017c*/ 	.word	0x00000330
        /*0180*/ 	.word	0x000000ff
        /*0184*/ 	.word	0x00000038
        /*0188*/ 	.short	0x0100
        /*018a*/ 	.byte	0x08
	.zero		1


	//   ....[15]....
        /*018c*/ 	.word	0x00000340
        /*0190*/ 	.word	0x000000ff
        /*0194*/ 	.word	0x000001a0
        /*0198*/ 	.short	0x0100
        /*019a*/ 	.byte	0x08
	.zero		1


	//   ....[16]....
        /*019c*/ 	.word	0x00000350
        /*01a0*/ 	.word	0x000000ff
        /*01a4*/ 	.word	0x00000040
        /*01a8*/ 	.short	0x0100
        /*01aa*/ 	.byte	0x08
	.zero		1


	//   ....[17]....
        /*01ac*/ 	.word	0x00000360
        /*01b0*/ 	.word	0x000000ff
        /*01b4*/ 	.word	0x000001a8
        /*01b8*/ 	.short	0x0100
        /*01ba*/ 	.byte	0x08
	.zero		1


	//   ....[18]....
        /*01bc*/ 	.word	0x00000370
        /*01c0*/ 	.word	0x000000ff
        /*01c4*/ 	.word	0x00000048
        /*01c8*/ 	.short	0x0100
        /*01ca*/ 	.byte	0x08
	.zero		1


	//   ....[19]....
        /*01cc*/ 	.word	0x00000380
        /*01d0*/ 	.word	0x000000ff
        /*01d4*/ 	.word	0x000001b0
        /*01d8*/ 	.short	0x0100
        /*01da*/ 	.byte	0x08
	.zero		1


	//   ....[20]....
        /*01dc*/ 	.word	0x00000390
        /*01e0*/ 	.word	0x000000ff
        /*01e4*/ 	.word	0x00000050
        /*01e8*/ 	.short	0x0100
        /*01ea*/ 	.byte	0x08
	.zero		1


	//   ....[21]....
        /*01ec*/ 	.word	0x000003a0
        /*01f0*/ 	.word	0x000000ff
        /*01f4*/ 	.word	0x000001b8
        /*01f8*/ 	.short	0x0100
        /*01fa*/ 	.byte	0x08
	.zero		1


	//   ....[22]....
        /*01fc*/ 	.word	0x000003b0
        /*0200*/ 	.word	0x000000ff
        /*0204*/ 	.word	0x00000058
        /*0208*/ 	.short	0x0100
        /*020a*/ 	.byte	0x08
	.zero		1


	//   ....[23]....
        /*020c*/ 	.word	0x000003c0
        /*0210*/ 	.word	0x000000ff
        /*0214*/ 	.word	0x000001c0
        /*0218*/ 	.short	0x0100
        /*021a*/ 	.byte	0x08
	.zero		1


	//   ....[24]....
        /*021c*/ 	.word	0x000003d0
        /*0220*/ 	.word	0x000000ff
        /*0224*/ 	.word	0x00000060
        /*0228*/ 	.short	0x0100
        /*022a*/ 	.byte	0x08
	.zero		1


	//   ....[25]....
        /*022c*/ 	.word	0x000003e0
        /*0230*/ 	.word	0x000000ff
        /*0234*/ 	.word	0x000001c8
        /*0238*/ 	.short	0x0100
        /*023a*/ 	.byte	0x08
	.zero		1


	//   ....[26]....
        /*023c*/ 	.word	0x000003f0
        /*0240*/ 	.word	0x000000ff
        /*0244*/ 	.word	0x00000068
        /*0248*/ 	.short	0x0100
        /*024a*/ 	.byte	0x08
	.zero		1


	//   ....[27]....
        /*024c*/ 	.word	0x00000400
        /*0250*/ 	.word	0x000000ff
        /*0254*/ 	.word	0x000001d0
        /*0258*/ 	.short	0x0100
        /*025a*/ 	.byte	0x08
	.zero		1


	//   ....[28]....
        /*025c*/ 	.word	0x00000410
        /*0260*/ 	.word	0x000000ff
        /*0264*/ 	.word	0x00000070
        /*0268*/ 	.short	0x0100
        /*026a*/ 	.byte	0x08
	.zero		1


	//   ....[29]....
        /*026c*/ 	.word	0x00000420
        /*0270*/ 	.word	0x000000ff
        /*0274*/ 	.word	0x000001d8
        /*0278*/ 	.short	0x0100
        /*027a*/ 	.byte	0x08
	.zero		1


	//   ....[30]....
        /*027c*/ 	.word	0x00000430
        /*0280*/ 	.word	0x000000ff
        /*0284*/ 	.word	0x00000078
        /*0288*/ 	.short	0x0100
        /*028a*/ 	.byte	0x08
	.zero		1


	//   ....[31]....
        /*028c*/ 	.word	0x00000440
        /*0290*/ 	.word	0x000000ff
        /*0294*/ 	.word	0x000001e0
        /*0298*/ 	.short	0x0100
        /*029a*/ 	.byte	0x08
	.zero		1


	//   ....[32]....
        /*029c*/ 	.word	0x00000450
        /*02a0*/ 	.word	0x000000ff
        /*02a4*/ 	.word	0x00000080
        /*02a8*/ 	.short	0x0100
        /*02aa*/ 	.byte	0x08
	.zero		1


	//   ....[33]....
        /*02ac*/ 	.word	0x00000460
        /*02b0*/ 	.word	0x000000ff
        /*02b4*/ 	.word	0x000001e8
        /*02b8*/ 	.short	0x0100
        /*02ba*/ 	.byte	0x08
	.zero		1


	//   ....[34]....
        /*02bc*/ 	.word	0x00000470
        /*02c0*/ 	.word	0x000000ff
        /*02c4*/ 	.word	0x00000088
        /*02c8*/ 	.short	0x0100
        /*02ca*/ 	.byte	0x08
	.zero		1


	//   ....[35]....
        /*02cc*/ 	.word	0x00000480
        /*02d0*/ 	.word	0x000000ff
        /*02d4*/ 	.word	0x000001f0
        /*02d8*/ 	.short	0x0100
        /*02da*/ 	.byte	0x08
	.zero		1


	//   ....[36]....
        /*02dc*/ 	.word	0x00000490
        /*02e0*/ 	.word	0x000000ff
        /*02e4*/ 	.word	0x00000090
        /*02e8*/ 	.short	0x0100
        /*02ea*/ 	.byte	0x08
	.zero		1


	//   ....[37]....
        /*02ec*/ 	.word	0x000004a0
        /*02f0*/ 	.word	0x000000ff
        /*02f4*/ 	.word	0x000001f8
        /*02f8*/ 	.short	0x0100
        /*02fa*/ 	.byte	0x08
	.zero		1


	//   ....[38]....
        /*02fc*/ 	.word	0x000004b0
        /*0300*/ 	.word	0x000000ff
        /*0304*/ 	.word	0x00000098
        /*0308*/ 	.short	0x0100
        /*030a*/ 	.byte	0x08
	.zero		1


	//   ....[39]....
        /*030c*/ 	.word	0x000004c0
        /*0310*/ 	.word	0x000000ff
        /*0314*/ 	.word	0x00000200
        /*0318*/ 	.short	0x0100
        /*031a*/ 	.byte	0x08
	.zero		1


	//   ....[40]....
        /*031c*/ 	.word	0x000004d0
        /*0320*/ 	.word	0x000000ff
        /*0324*/ 	.word	0x000000a0
        /*0328*/ 	.short	0x0100
        /*032a*/ 	.byte	0x08
	.zero		1


	//   ....[41]....
        /*032c*/ 	.word	0x000004e0
        /*0330*/ 	.word	0x000000ff
        /*0334*/ 	.word	0x00000208
        /*0338*/ 	.short	0x0100
        /*033a*/ 	.byte	0x08
	.zero		1


	//   ....[42]....
        /*033c*/ 	.word	0x000004f0
        /*0340*/ 	.word	0x000000ff
        /*0344*/ 	.word	0x000000a8
        /*0348*/ 	.short	0x0100
        /*034a*/ 	.byte	0x08
	.zero		1


	//   ....[43]....
        /*034c*/ 	.word	0x00000500
        /*0350*/ 	.word	0x000000ff
        /*0354*/ 	.word	0x00000210
        /*0358*/ 	.short	0x0100
        /*035a*/ 	.byte	0x08
	.zero		1


	//   ....[44]....
        /*035c*/ 	.word	0x00000510
        /*0360*/ 	.word	0x000000ff
        /*0364*/ 	.word	0x000000b0
        /*0368*/ 	.short	0x0100
        /*036a*/ 	.byte	0x08
	.zero		1


	//   ....[45]....
        /*036c*/ 	.word	0x00000520
        /*0370*/ 	.word	0x000000ff
        /*0374*/ 	.word	0x00000218
        /*0378*/ 	.short	0x0100
        /*037a*/ 	.byte	0x08
	.zero		1


	//   ....[46]....
        /*037c*/ 	.word	0x00000530
        /*0380*/ 	.word	0x000000ff
        /*0384*/ 	.word	0x000000b8
        /*0388*/ 	.short	0x0100
        /*038a*/ 	.byte	0x08
	.zero		1


	//   ....[47]....
        /*038c*/ 	.word	0x00000540
        /*0390*/ 	.word	0x000000ff
        /*0394*/ 	.word	0x00000220
        /*0398*/ 	.short	0x0100
        /*039a*/ 	.byte	0x08
	.zero		1


	//   ....[48]....
        /*039c*/ 	.word	0x00000550
        /*03a0*/ 	.word	0x000000ff
        /*03a4*/ 	.word	0x000000c0
        /*03a8*/ 	.short	0x0100
        /*03aa*/ 	.byte	0x08
	.zero		1


	//   ....[49]....
        /*03ac*/ 	.word	0x00000560
        /*03b0*/ 	.word	0x000000ff
        /*03b4*/ 	.word	0x00000228
        /*03b8*/ 	.short	0x0100
        /*03ba*/ 	.byte	0x08
	.zero		1


	//   ....[50]....
        /*03bc*/ 	.word	0x00000570
        /*03c0*/ 	.word	0x000000ff
        /*03c4*/ 	.word	0x000000c8
        /*03c8*/ 	.short	0x0100
        /*03ca*/ 	.byte	0x08
	.zero		1


	//   ....[51]....
        /*03cc*/ 	.word	0x00000580
        /*03d0*/ 	.word	0x000000ff
        /*03d4*/ 	.word	0x00000230
        /*03d8*/ 	.short	0x0100
        /*03da*/ 	.byte	0x08
	.zero		1


	//   ....[52]....
        /*03dc*/ 	.word	0x00000590
        /*03e0*/ 	.word	0x000000ff
        /*03e4*/ 	.word	0x000000d0
        /*03e8*/ 	.short	0x0100
        /*03ea*/ 	.byte	0x08
	.zero		1


	//   ....[53]....
        /*03ec*/ 	.word	0x000005a0
        /*03f0*/ 	.word	0x000000ff
        /*03f4*/ 	.word	0x00000238
        /*03f8*/ 	.short	0x0100
        /*03fa*/ 	.byte	0x08
	.zero		1


	//   ....[54]....
        /*03fc*/ 	.word	0x000005b0
        /*0400*/ 	.word	0x000000ff
        /*0404*/ 	.word	0x000000d8
        /*0408*/ 	.short	0x0100
        /*040a*/ 	.byte	0x08
	.zero		1


	//   ....[55]....
        /*040c*/ 	.word	0x000005c0
        /*0410*/ 	.word	0x000000ff
        /*0414*/ 	.word	0x00000240
        /*0418*/ 	.short	0x0100
        /*041a*/ 	.byte	0x08
	.zero		1


	//   ....[56]....
        /*041c*/ 	.word	0x000005d0
        /*0420*/ 	.word	0x000000ff
        /*0424*/ 	.word	0x000000e0
        /*0428*/ 	.short	0x0100
        /*042a*/ 	.byte	0x08
	.zero		1


	//   ....[57]....
        /*042c*/ 	.word	0x000005e0
        /*0430*/ 	.word	0x000000ff
        /*0434*/ 	.word	0x00000248
        /*0438*/ 	.short	0x0100
        /*043a*/ 	.byte	0x08
	.zero		1


	//   ....[58]....
        /*043c*/ 	.word	0x000005f0
        /*0440*/ 	.word	0x000000ff
        /*0444*/ 	.word	0x000000e8
        /*0448*/ 	.short	0x0100
        /*044a*/ 	.byte	0x08
	.zero		1


	//   ....[59]....
        /*044c*/ 	.word	0x00000600
        /*0450*/ 	.word	0x000000ff
        /*0454*/ 	.word	0x00000250
        /*0458*/ 	.short	0x0100
        /*045a*/ 	.byte	0x08
	.zero		1


	//   ....[60]....
        /*045c*/ 	.word	0x00000610
        /*0460*/ 	.word	0x000000ff
        /*0464*/ 	.word	0x000000f0
        /*0468*/ 	.short	0x0100
        /*046a*/ 	.byte	0x08
	.zero		1


	//   ....[61]....
        /*046c*/ 	.word	0x00000620
        /*0470*/ 	.word	0x000000ff
        /*0474*/ 	.word	0x00000258
        /*0478*/ 	.short	0x0100
        /*047a*/ 	.byte	0x08
	.zero		1


	//   ....[62]....
        /*047c*/ 	.word	0x00000630
        /*0480*/ 	.word	0x000000ff
        /*0484*/ 	.word	0x000000f8
        /*0488*/ 	.short	0x0100
        /*048a*/ 	.byte	0x08
	.zero		1


	//   ....[63]....
        /*048c*/ 	.word	0x00000640
        /*0490*/ 	.word	0x000000ff
        /*0494*/ 	.word	0x00000260
        /*0498*/ 	.short	0x0100
        /*049a*/ 	.byte	0x08
	.zero		1


	//   ....[64]....
        /*049c*/ 	.word	0x00000650
        /*04a0*/ 	.word	0x000000ff
        /*04a4*/ 	.word	0x00000100
        /*04a8*/ 	.short	0x0100
        /*04aa*/ 	.byte	0x08
	.zero		1


	//   ....[65]....
        /*04ac*/ 	.word	0x00000660
        /*04b0*/ 	.word	0x000000ff
        /*04b4*/ 	.word	0x00000268
        /*04b8*/ 	.short	0x0100
        /*04ba*/ 	.byte	0x08
	.zero		1


	//   ....[66]....
        /*04bc*/ 	.word	0x00000670
        /*04c0*/ 	.word	0x000000ff
        /*04c4*/ 	.word	0x00000108
        /*04c8*/ 	.short	0x0100
        /*04ca*/ 	.byte	0x08
	.zero		1


	//   ....[67]....
        /*04cc*/ 	.word	0x00000680
        /*04d0*/ 	.word	0x000000ff
        /*04d4*/ 	.word	0x00000270
        /*04d8*/ 	.short	0x0100
        /*04da*/ 	.byte	0x08
	.zero		1


	//   ....[68]....
        /*04dc*/ 	.word	0x00000690
        /*04e0*/ 	.word	0x000000ff
        /*04e4*/ 	.word	0x00000110
        /*04e8*/ 	.short	0x0100
        /*04ea*/ 	.byte	0x08
	.zero		1


	//   ....[69]....
        /*04ec*/ 	.word	0x000006a0
        /*04f0*/ 	.word	0x000000ff
        /*04f4*/ 	.word	0x00000278
        /*04f8*/ 	.short	0x0100
        /*04fa*/ 	.byte	0x08
	.zero		1


	//   ....[70]....
        /*04fc*/ 	.word	0x000006b0
        /*0500*/ 	.word	0x000000ff
        /*0504*/ 	.word	0x00000118
        /*0508*/ 	.short	0x0100
        /*050a*/ 	.byte	0x08
	.zero		1


	//   ....[71]....
        /*050c*/ 	.word	0x000006c0
        /*0510*/ 	.word	0x000000ff
        /*0514*/ 	.word	0x00000280
        /*0518*/ 	.short	0x0100
        /*051a*/ 	.byte	0x08
	.zero		1


	//   ....[72]....
        /*051c*/ 	.word	0x000006d0
        /*0520*/ 	.word	0x000000ff
        /*0524*/ 	.word	0x00000120
        /*0528*/ 	.short	0x0100
        /*052a*/ 	.byte	0x08
	.zero		1


	//   ....[73]....
        /*052c*/ 	.word	0x000006e0
        /*0530*/ 	.word	0x000000ff
        /*0534*/ 	.word	0x00000288
        /*0538*/ 	.short	0x0100
        /*053a*/ 	.byte	0x08
	.zero		1


	//   ....[74]....
        /*053c*/ 	.word	0x000006f0
        /*0540*/ 	.word	0x000000ff
        /*0544*/ 	.word	0x00000128
        /*0548*/ 	.short	0x0100
        /*054a*/ 	.byte	0x08
	.zero		1


	//   ....[75]....
        /*054c*/ 	.word	0x00000700
        /*0550*/ 	.word	0x000000ff
        /*0554*/ 	.word	0x00000290
        /*0558*/ 	.short	0x0100
        /*055a*/ 	.byte	0x08
	.zero		1


	//   ....[76]....
        /*055c*/ 	.word	0x00000710
        /*0560*/ 	.word	0x000000ff
        /*0564*/ 	.word	0x00000130
        /*0568*/ 	.short	0x0100
        /*056a*/ 	.byte	0x08
	.zero		1


	//   ....[77]....
        /*056c*/ 	.word	0x00000720
        /*0570*/ 	.word	0x000000ff
        /*0574*/ 	.word	0x00000298
        /*0578*/ 	.short	0x0100
        /*057a*/ 	.byte	0x08
	.zero		1


	//   ....[78]....
        /*057c*/ 	.word	0x00000730
        /*0580*/ 	.word	0x000000ff
        /*0584*/ 	.word	0x00000138
        /*0588*/ 	.short	0x0100
        /*058a*/ 	.byte	0x08
	.zero		1


	//   ....[79]....
        /*058c*/ 	.word	0x00000740
        /*0590*/ 	.word	0x000000ff
        /*0594*/ 	.word	0x000002a0
        /*0598*/ 	.short	0x0100
        /*059a*/ 	.byte	0x08
	.zero		1


	//   ....[80]....
        /*059c*/ 	.word	0x00000750
        /*05a0*/ 	.word	0x000000ff
        /*05a4*/ 	.word	0x00000140
        /*05a8*/ 	.short	0x0100
        /*05aa*/ 	.byte	0x08
	.zero		1


	//   ....[81]....
        /*05ac*/ 	.word	0x00000760
        /*05b0*/ 	.word	0x000000ff
        /*05b4*/ 	.word	0x000002a8
        /*05b8*/ 	.short	0x0100
        /*05ba*/ 	.byte	0x08
	.zero		1


	//   ....[82]....
        /*05bc*/ 	.word	0x00000770
        /*05c0*/ 	.word	0x000000ff
        /*05c4*/ 	.word	0x00000148
        /*05c8*/ 	.short	0x0100
        /*05ca*/ 	.byte	0x08
	.zero		1


	//   ....[83]....
        /*05cc*/ 	.word	0x00000780
        /*05d0*/ 	.word	0x000000ff
        /*05d4*/ 	.word	0x000002b0
        /*05d8*/ 	.short	0x0100
        /*05da*/ 	.byte	0x08
	.zero		1


	//   ....[84]....
        /*05dc*/ 	.word	0x00000790
        /*05e0*/ 	.word	0x000000ff
        /*05e4*/ 	.word	0x00000150
        /*05e8*/ 	.short	0x0100
        /*05ea*/ 	.byte	0x08
	.zero		1


	//   ....[85]....
        /*05ec*/ 	.word	0x000007a0
        /*05f0*/ 	.word	0x000000ff
        /*05f4*/ 	.word	0x000002b8
        /*05f8*/ 	.short	0x0100
        /*05fa*/ 	.byte	0x08
	.zero		1


	//   ....[86]....
        /*05fc*/ 	.word	0x000007b0
        /*0600*/ 	.word	0x000000ff
        /*0604*/ 	.word	0x00000158
        /*0608*/ 	.short	0x0100
        /*060a*/ 	.byte	0x08
	.zero		1


	//   ....[87]....
        /*060c*/ 	.word	0x000007c0
        /*0610*/ 	.word	0x000000ff
        /*0614*/ 	.word	0x000002c0
        /*0618*/ 	.short	0x0100
        /*061a*/ 	.byte	0x08
	.zero		1


	//   ....[88]....
        /*061c*/ 	.word	0x000007d0
        /*0620*/ 	.word	0x000000ff
        /*0624*/ 	.word	0x00000160
        /*0628*/ 	.short	0x0100
        /*062a*/ 	.byte	0x08
	.zero		1


	//   ....[89]....
        /*062c*/ 	.word	0x000007e0
        /*0630*/ 	.word	0x000000ff
        /*0634*/ 	.word	0x000002c8
        /*0638*/ 	.short	0x0100
        /*063a*/ 	.byte	0x08
	.zero		1


	//   ....[90]....
        /*063c*/ 	.word	0x00000b00
        /*0640*/ 	.word	0x000000ff
        /*0644*/ 	.word	0x00000300
        /*0648*/ 	.short	0x0100
        /*064a*/ 	.byte	0x08
	.zero		1


	//   ....[91]....
        /*064c*/ 	.word	0x00000b70
        /*0650*/ 	.word	0x000000ff
        /*0654*/ 	.word	0x00000308
        /*0658*/ 	.short	0x0100
        /*065a*/ 	.byte	0x08
	.zero		1


	//   ....[92]....
        /*065c*/ 	.word	0x00000b90
        /*0660*/ 	.word	0x000000ff
        /*0664*/ 	.word	0x000002e0
        /*0668*/ 	.short	0x0100
        /*066a*/ 	.byte	0x09
	.zero		1


	//   ....[93]....
        /*066c*/ 	.word	0x00000ba0
        /*0670*/ 	.word	0x000000ff
        /*0674*/ 	.word	0x000002e8
        /*0678*/ 	.short	0x0100
        /*067a*/ 	.byte	0x09
	.zero		1


	//   ....[94]....
        /*067c*/ 	.word	0x00000bb0
        /*0680*/ 	.word	0x000000ff
        /*0684*/ 	.word	0x000002f0
        /*0688*/ 	.short	0x0100
        /*068a*/ 	.byte	0x09
	.zero		1


	//   ....[95]....
        /*068c*/ 	.word	0x00000bc0
        /*0690*/ 	.word	0x000000ff
        /*0694*/ 	.word	0x000002f8
        /*0698*/ 	.short	0x0100
        /*069a*/ 	.byte	0x09
	.zero		1


	//   ....[96]....
        /*069c*/ 	.word	0x00001b20
        /*06a0*/ 	.word	0x000000ff
        /*06a4*/ 	.word	0xfffffff8
        /*06a8*/ 	.short	0x010a
        /*06aa*/ 	.byte	0x2b
	.zero		1


	//   ....[97]....
        /*06ac*/ 	.word	0x00001ce0
        /*06b0*/ 	.word	0x00000003
        /*06b4*/ 	.word	0x00000000
        /*06b8*/ 	.short	0x010a
        /*06ba*/ 	.byte	0x3f
	.zero		1


	//   ....[98]....
        /*06bc*/ 	.word	0x00001d20
        /*06c0*/ 	.word	0x00000003
        /*06c4*/ 	.word	0x00000000
        /*06c8*/ 	.short	0x010a
        /*06ca*/ 	.byte	0x3f
	.zero		1


	//   ....[99]....
        /*06cc*/ 	.word	0x00001f20
        /*06d0*/ 	.word	0x000000ff
        /*06d4*/ 	.word	0x00000000
        /*06d8*/ 	.short	0x010a
        /*06da*/ 	.byte	0x04
	.zero		1


	//   ....[100]....
        /*06dc*/ 	.word	0x00001f60
        /*06e0*/ 	.word	0x000000ff
        /*06e4*/ 	.word	0x00000000
        /*06e8*/ 	.short	0x010a
        /*06ea*/ 	.byte	0x04
	.zero		1


	//   ....[101]....
        /*06ec*/ 	.word	0x000020c0
        /*06f0*/ 	.word	0x000000ff
        /*06f4*/ 	.word	0x00000000
        /*06f8*/ 	.short	0x0101
        /*06fa*/ 	.byte	0x04
	.zero		1


	//   ....[102]....
        /*06fc*/ 	.word	0x000021c0
        /*0700*/ 	.word	0x00000003
        /*0704*/ 	.word	0x00000000
        /*0708*/ 	.short	0x0101
        /*070a*/ 	.byte	0x30
	.zero		1


	//   ....[103]....
        /*070c*/ 	.word	0x000022b0
        /*0710*/ 	.word	0x000000ff
        /*0714*/ 	.word	0x00000000
        /*0718*/ 	.short	0x0101
        /*071a*/ 	.byte	0x04
	.zero		1


	//   ....[104]....
        /*071c*/ 	.word	0x00002320
        /*0720*/ 	.word	0x000000ff
        /*0724*/ 	.word	0x00000008
        /*0728*/ 	.short	0x010a
        /*072a*/ 	.byte	0x2b
	.zero		1


	//   ....[105]....
        /*072c*/ 	.word	0x00003080
        /*0730*/ 	.word	0x00000000
        /*0734*/ 	.word	0x00000000
        /*0738*/ 	.short	0x0101
        /*073a*/ 	.byte	0x30
	.zero		1


	//   ....[106]....
        /*073c*/ 	.word	0x00003980
        /*0740*/ 	.word	0x0000000b
        /*0744*/ 	.word	0x00000168
        /*0748*/ 	.short	0x010a
        /*074a*/ 	.byte	0x3f
	.zero		1


	//   ....[107]....
        /*074c*/ 	.word	0x00003d80
        /*0750*/ 	.word	0x0000000a
        /*0754*/ 	.word	0x00000308
        /*0758*/ 	.short	0x0101
        /*075a*/ 	.byte	0x3f
	.zero		1


	//   ....[108]....
        /*075c*/ 	.word	0x00004490
        /*0760*/ 	.word	0x00000005
        /*0764*/ 	.word	0x00000000
        /*0768*/ 	.short	0x010a
        /*076a*/ 	.byte	0x3f
	.zero		1


	//   ....[109]....
        /*076c*/ 	.word	0x00004510
        /*0770*/ 	.word	0x00000009
        /*0774*/ 	.word	0x00000000
        /*0778*/ 	.short	0x010a
        /*077a*/ 	.byte	0x3f
	.zero		1


	//   ....[110]....
        /*077c*/ 	.word	0x000045a0
        /*0780*/ 	.word	0x00000008
        /*0784*/ 	.word	0x00000000
        /*0788*/ 	.short	0x010a
        /*078a*/ 	.byte	0x3f
	.zero		1


	//   ....[111]....
        /*078c*/ 	.word	0x00004630
        /*0790*/ 	.word	0x00000009
        /*0794*/ 	.word	0x00000000
        /*0798*/ 	.short	0x010a
        /*079a*/ 	.byte	0x3f
	.zero		1


	//   ....[112]....
        /*079c*/ 	.word	0x000046c0
        /*07a0*/ 	.word	0x00000008
        /*07a4*/ 	.word	0x00000000
        /*07a8*/ 	.short	0x010a
        /*07aa*/ 	.byte	0x3f
	.zero		1


	//   ....[113]....
        /*07ac*/ 	.word	0x00004750
        /*07b0*/ 	.word	0x00000009
        /*07b4*/ 	.word	0x00000000
        /*07b8*/ 	.short	0x010a
        /*07ba*/ 	.byte	0x3f
	.zero		1


	//   ....[114]....
        /*07bc*/ 	.word	0x000047e0
        /*07c0*/ 	.word	0x00000008
        /*07c4*/ 	.word	0x00000000
        /*07c8*/ 	.short	0x010a
        /*07ca*/ 	.byte	0x3f
	.zero		1


	//   ....[115]....
        /*07cc*/ 	.word	0x00004870
        /*07d0*/ 	.word	0x00000009
        /*07d4*/ 	.word	0x00000000
        /*07d8*/ 	.short	0x010a
        /*07da*/ 	.byte	0x3f
	.zero		1


	//   ....[116]....
        /*07dc*/ 	.word	0x00004900
        /*07e0*/ 	.word	0x00000008
        /*07e4*/ 	.word	0x00000000
        /*07e8*/ 	.short	0x010a
        /*07ea*/ 	.byte	0x3f
	.zero		1


	//   ....[117]....
        /*07ec*/ 	.word	0x00004990
        /*07f0*/ 	.word	0x00000009
        /*07f4*/ 	.word	0x00000000
        /*07f8*/ 	.short	0x010a
        /*07fa*/ 	.byte	0x3f
	.zero		1


	//   ....[118]....
        /*07fc*/ 	.word	0x00004a20
        /*0800*/ 	.word	0x00000008
        /*0804*/ 	.word	0x00000000
        /*0808*/ 	.short	0x010a
        /*080a*/ 	.byte	0x3f
	.zero		1


	//   ....[119]....
        /*080c*/ 	.word	0x00004ab0
        /*0810*/ 	.word	0x00000009
        /*0814*/ 	.word	0x00000000
        /*0818*/ 	.short	0x010a
        /*081a*/ 	.byte	0x3f
	.zero		1


	//   ....[120]....
        /*081c*/ 	.word	0x00004b40
        /*0820*/ 	.word	0x00000008
        /*0824*/ 	.word	0x00000000
        /*0828*/ 	.short	0x010a
        /*082a*/ 	.byte	0x3f
	.zero		1


	//   ....[121]....
        /*082c*/ 	.word	0x00004bd0
        /*0830*/ 	.word	0x00000009
        /*0834*/ 	.word	0x00000000
        /*0838*/ 	.short	0x010a
        /*083a*/ 	.byte	0x3f
	.zero		1


	//   ....[122]....
        /*083c*/ 	.word	0x00004c60
        /*0840*/ 	.word	0x00000008
        /*0844*/ 	.word	0x00000000
        /*0848*/ 	.short	0x010a
        /*084a*/ 	.byte	0x3f
	.zero		1


	//   ....[123]....
        /*084c*/ 	.word	0x00004cf0
        /*0850*/ 	.word	0x00000009
        /*0854*/ 	.word	0x00000000
        /*0858*/ 	.short	0x010a
        /*085a*/ 	.byte	0x3f
	.zero		1


	//   ....[124]....
        /*085c*/ 	.word	0x00004d80
        /*0860*/ 	.word	0x00000008
        /*0864*/ 	.word	0x00000000
        /*0868*/ 	.short	0x010a
        /*086a*/ 	.byte	0x3f
	.zero		1


	//   ....[125]....
        /*086c*/ 	.word	0x00004e10
        /*0870*/ 	.word	0x00000009
        /*0874*/ 	.word	0x00000000
        /*0878*/ 	.short	0x010a
        /*087a*/ 	.byte	0x3f
	.zero		1


	//   ....[126]....
        /*087c*/ 	.word	0x00004ea0
        /*0880*/ 	.word	0x00000008
        /*0884*/ 	.word	0x00000000
        /*0888*/ 	.short	0x010a
        /*088a*/ 	.byte	0x3f
	.zero		1


	//   ....[127]....
        /*088c*/ 	.word	0x00004f30
        /*0890*/ 	.word	0x00000009
        /*0894*/ 	.word	0x00000000
        /*0898*/ 	.short	0x010a
        /*089a*/ 	.byte	0x3f
	.zero		1


	//   ....[128]....
        /*089c*/ 	.word	0x00004fc0
        /*08a0*/ 	.word	0x00000008
        /*08a4*/ 	.word	0x00000000
        /*08a8*/ 	.short	0x010a
        /*08aa*/ 	.byte	0x3f
	.zero		1


	//   ....[129]....
        /*08ac*/ 	.word	0x00005050
        /*08b0*/ 	.word	0x00000009
        /*08b4*/ 	.word	0x00000000
        /*08b8*/ 	.short	0x010a
        /*08ba*/ 	.byte	0x3f
	.zero		1


	//   ....[130]....
        /*08bc*/ 	.word	0x000050e0
        /*08c0*/ 	.word	0x00000008
        /*08c4*/ 	.word	0x00000000
        /*08c8*/ 	.short	0x010a
        /*08ca*/ 	.byte	0x3f
	.zero		1


	//   ....[131]....
        /*08cc*/ 	.word	0x00005170
        /*08d0*/ 	.word	0x00000009
        /*08d4*/ 	.word	0x00000000
        /*08d8*/ 	.short	0x010a
        /*08da*/ 	.byte	0x3f
	.zero		1


	//   ....[132]....
        /*08dc*/ 	.word	0x00005200
        /*08e0*/ 	.word	0x00000008
        /*08e4*/ 	.word	0x00000000
        /*08e8*/ 	.short	0x010a
        /*08ea*/ 	.byte	0x3f
	.zero		1


	//   ....[133]....
        /*08ec*/ 	.word	0x00005290
        /*08f0*/ 	.word	0x00000009
        /*08f4*/ 	.word	0x00000000
        /*08f8*/ 	.short	0x010a
        /*08fa*/ 	.byte	0x3f
	.zero		1


	//   ....[134]....
        /*08fc*/ 	.word	0x00005320
        /*0900*/ 	.word	0x00000008
        /*0904*/ 	.word	0x00000000
        /*0908*/ 	.short	0x010a
        /*090a*/ 	.byte	0x3f
	.zero		1


	//   ....[135]....
        /*090c*/ 	.word	0x000053b0
        /*0910*/ 	.word	0x00000009
        /*0914*/ 	.word	0x00000000
        /*0918*/ 	.short	0x010a
        /*091a*/ 	.byte	0x3f
	.zero		1


	//   ....[136]....
        /*091c*/ 	.word	0x00005440
        /*0920*/ 	.word	0x00000008
        /*0924*/ 	.word	0x00000000
        /*0928*/ 	.short	0x010a
        /*092a*/ 	.byte	0x3f
	.zero		1


	//   ....[137]....
        /*092c*/ 	.word	0x000054d0
        /*0930*/ 	.word	0x00000009
        /*0934*/ 	.word	0x00000000
        /*0938*/ 	.short	0x010a
        /*093a*/ 	.byte	0x3f
	.zero		1


	//   ....[138]....
        /*093c*/ 	.word	0x00005560
        /*0940*/ 	.word	0x00000008
        /*0944*/ 	.word	0x00000000
        /*0948*/ 	.short	0x010a
        /*094a*/ 	.byte	0x3f
	.zero		1


	//   ....[139]....
        /*094c*/ 	.word	0x000055f0
        /*0950*/ 	.word	0x00000009
        /*0954*/ 	.word	0x00000000
        /*0958*/ 	.short	0x010a
        /*095a*/ 	.byte	0x3f
	.zero		1


	//   ....[140]....
        /*095c*/ 	.word	0x00005680
        /*0960*/ 	.word	0x00000008
        /*0964*/ 	.word	0x00000000
        /*0968*/ 	.short	0x010a
        /*096a*/ 	.byte	0x3f
	.zero		1


	//   ....[141]....
        /*096c*/ 	.word	0x00005710
        /*0970*/ 	.word	0x00000009
        /*0974*/ 	.word	0x00000000
        /*0978*/ 	.short	0x010a
        /*097a*/ 	.byte	0x3f
	.zero		1


	//   ....[142]....
        /*097c*/ 	.word	0x000057a0
        /*0980*/ 	.word	0x00000008
        /*0984*/ 	.word	0x00000000
        /*0988*/ 	.short	0x010a
        /*098a*/ 	.byte	0x3f
	.zero		1


	//   ....[143]....
        /*098c*/ 	.word	0x00005830
        /*0990*/ 	.word	0x00000009
        /*0994*/ 	.word	0x00000000
        /*0998*/ 	.short	0x010a
        /*099a*/ 	.byte	0x3f
	.zero		1


	//   ....[144]....
        /*099c*/ 	.word	0x000058c0
        /*09a0*/ 	.word	0x00000008
        /*09a4*/ 	.word	0x00000000
        /*09a8*/ 	.short	0x010a
        /*09aa*/ 	.byte	0x3f
	.zero		1


	//   ....[145]....
        /*09ac*/ 	.word	0x00005950
        /*09b0*/ 	.word	0x00000009
        /*09b4*/ 	.word	0x00000000
        /*09b8*/ 	.short	0x010a
        /*09ba*/ 	.byte	0x3f
	.zero		1


	//   ....[146]....
        /*09bc*/ 	.word	0x000059e0
        /*09c0*/ 	.word	0x00000008
        /*09c4*/ 	.word	0x00000000
        /*09c8*/ 	.short	0x010a
        /*09ca*/ 	.byte	0x3f
	.zero		1


	//   ....[147]....
        /*09cc*/ 	.word	0x00005a70
        /*09d0*/ 	.word	0x00000009
        /*09d4*/ 	.word	0x00000000
        /*09d8*/ 	.short	0x010a
        /*09da*/ 	.byte	0x3f
	.zero		1


	//   ....[148]....
        /*09dc*/ 	.word	0x00005b00
        /*09e0*/ 	.word	0x00000008
        /*09e4*/ 	.word	0x00000000
        /*09e8*/ 	.short	0x010a
        /*09ea*/ 	.byte	0x3f
	.zero		1


	//   ....[149]....
        /*09ec*/ 	.word	0x00005b90
        /*09f0*/ 	.word	0x00000009
        /*09f4*/ 	.word	0x00000000
        /*09f8*/ 	.short	0x010a
        /*09fa*/ 	.byte	0x3f
	.zero		1


	//   ....[150]....
        /*09fc*/ 	.word	0x00005c20
        /*0a00*/ 	.word	0x00000008
        /*0a04*/ 	.word	0x00000000
        /*0a08*/ 	.short	0x010a
        /*0a0a*/ 	.byte	0x3f
	.zero		1


	//   ....[151]....
        /*0a0c*/ 	.word	0x00005cb0
        /*0a10*/ 	.word	0x0000000b
        /*0a14*/ 	.word	0x00000000
        /*0a18*/ 	.short	0x010a
        /*0a1a*/ 	.byte	0x3f
	.zero		1


	//   ....[152]....
        /*0a1c*/ 	.word	0x00005d40
        /*0a20*/ 	.word	0x00000003
        /*0a24*/ 	.word	0x00000000
        /*0a28*/ 	.short	0x010a
        /*0a2a*/ 	.byte	0x3f
	.zero		1


	//   ....[153]....
        /*0a2c*/ 	.word	0x00005db0
        /*0a30*/ 	.word	0x00000003
        /*0a34*/ 	.word	0xfffffff8
        /*0a38*/ 	.short	0x010a
        /*0a3a*/ 	.byte	0x3f
	.zero		1


	//   ....[154]....
        /*0a3c*/ 	.word	0x00005e00
        /*0a40*/ 	.word	0x00000003
        /*0a44*/ 	.word	0x00000000
        /*0a48*/ 	.short	0x010a
        /*0a4a*/ 	.byte	0x3f
	.zero		1


	//   ....[155]....
        /*0a4c*/ 	.word	0x00005e60
        /*0a50*/ 	.word	0x00000004
        /*0a54*/ 	.word	0x00000000
        /*0a58*/ 	.short	0x010a
        /*0a5a*/ 	.byte	0x3f
	.zero		1


	//   ....[156]....
        /*0a5c*/ 	.word	0x00005ec0
        /*0a60*/ 	.word	0x00000003
        /*0a64*/ 	.word	0x00000008
        /*0a68*/ 	.short	0x010a
        /*0a6a*/ 	.byte	0x3f
	.zero		1


	//   ....[157]....
        /*0a6c*/ 	.word	0x00005f90
        /*0a70*/ 	.word	0x0000000b
        /*0a74*/ 	.word	0x00000168
        /*0a78*/ 	.short	0x010a
        /*0a7a*/ 	.byte	0x3f
	.zero		1


	//   ....[158]....
        /*0a7c*/ 	.word	0x00006060
        /*0a80*/ 	.word	0x00000005
        /*0a84*/ 	.word	0x00000000
        /*0a88*/ 	.short	0x010a
        /*0a8a*/ 	.byte	0x3f
	.zero		1


	//   ....[159]....
        /*0a8c*/ 	.word	0x000060b0
        /*0a90*/ 	.word	0x00000009
        /*0a94*/ 	.word	0x00000000
        /*0a98*/ 	.short	0x010a
        /*0a9a*/ 	.byte	0x3f
	.zero		1


	//   ....[160]....
        /*0a9c*/ 	.word	0x00006100
        /*0aa0*/ 	.word	0x00000008
        /*0aa4*/ 	.word	0x00000000
        /*0aa8*/ 	.short	0x010a
        /*0aaa*/ 	.byte	0x3f
	.zero		1


	//   ....[161]....
        /*0aac*/ 	.word	0x00006150
        /*0ab0*/ 	.word	0x00000009
        /*0ab4*/ 	.word	0x00000000
        /*0ab8*/ 	.short	0x010a
        /*0aba*/ 	.byte	0x3f
	.zero		1


	//   ....[162]....
        /*0abc*/ 	.word	0x000061a0
        /*0ac0*/ 	.word	0x00000008
        /*0ac4*/ 	.word	0x00000000
        /*0ac8*/ 	.short	0x010a
        /*0aca*/ 	.byte	0x3f
	.zero		1


	//   ....[163]....
        /*0acc*/ 	.word	0x000061f0
        /*0ad0*/ 	.word	0x00000009
        /*0ad4*/ 	.word	0x00000000
        /*0ad8*/ 	.short	0x010a
        /*0ada*/ 	.byte	0x3f
	.zero		1


	//   ....[164]....
        /*0adc*/ 	.word	0x00006240
        /*0ae0*/ 	.word	0x00000008
        /*0ae4*/ 	.word	0x00000000
        /*0ae8*/ 	.short	0x010a
        /*0aea*/ 	.byte	0x3f
	.zero		1


	//   ....[165]....
        /*0aec*/ 	.word	0x00006290
        /*0af0*/ 	.word	0x00000009
        /*0af4*/ 	.word	0x00000000
        /*0af8*/ 	.short	0x010a
        /*0afa*/ 	.byte	0x3f
	.zero		1


	//   ....[166]....
        /*0afc*/ 	.word	0x000062e0
        /*0b00*/ 	.word	0x00000008
        /*0b04*/ 	.word	0x00000000
        /*0b08*/ 	.short	0x010a
        /*0b0a*/ 	.byte	0x3f
	.zero		1


	//   ....[167]....
        /*0b0c*/ 	.word	0x00006330
        /*0b10*/ 	.word	0x00000009
        /*0b14*/ 	.word	0x00000000
        /*0b18*/ 	.short	0x010a
        /*0b1a*/ 	.byte	0x3f
	.zero		1


	//   ....[168]....
        /*0b1c*/ 	.word	0x00006380
        /*0b20*/ 	.word	0x00000008
        /*0b24*/ 	.word	0x00000000
        /*0b28*/ 	.short	0x010a
        /*0b2a*/ 	.byte	0x3f
	.zero		1


	//   ....[169]....
        /*0b2c*/ 	.word	0x000063d0
        /*0b30*/ 	.word	0x00000009
        /*0b34*/ 	.word	0x00000000
        /*0b38*/ 	.short	0x010a
        /*0b3a*/ 	.byte	0x3f
	.zero		1


	//   ....[170]....
        /*0b3c*/ 	.word	0x00006420
        /*0b40*/ 	.word	0x00000008
        /*0b44*/ 	.word	0x00000000
        /*0b48*/ 	.short	0x010a
        /*0b4a*/ 	.byte	0x3f
	.zero		1


	//   ....[171]....
        /*0b4c*/ 	.word	0x00006470
        /*0b50*/ 	.word	0x00000009
        /*0b54*/ 	.word	0x00000000
        /*0b58*/ 	.short	0x010a
        /*0b5a*/ 	.byte	0x3f
	.zero		1


	//   ....[172]....
        /*0b5c*/ 	.word	0x000064c0
        /*0b60*/ 	.word	0x00000008
        /*0b64*/ 	.word	0x00000000
        /*0b68*/ 	.short	0x010a
        /*0b6a*/ 	.byte	0x3f
	.zero		1


	//   ....[173]....
        /*0b6c*/ 	.word	0x00006510
        /*0b70*/ 	.word	0x00000009
        /*0b74*/ 	.word	0x00000000
        /*0b78*/ 	.short	0x010a
        /*0b7a*/ 	.byte	0x3f
	.zero		1


	//   ....[174]....
        /*0b7c*/ 	.word	0x00006560
        /*0b80*/ 	.word	0x00000008
        /*0b84*/ 	.word	0x00000000
        /*0b88*/ 	.short	0x010a
        /*0b8a*/ 	.byte	0x3f
	.zero		1


	//   ....[175]....
        /*0b8c*/ 	.word	0x000065b0
        /*0b90*/ 	.word	0x00000009
        /*0b94*/ 	.word	0x00000000
        /*0b98*/ 	.short	0x010a
        /*0b9a*/ 	.byte	0x3f
	.zero		1


	//   ....[176]....
        /*0b9c*/ 	.word	0x00006600
        /*0ba0*/ 	.word	0x00000008
        /*0ba4*/ 	.word	0x00000000
        /*0ba8*/ 	.short	0x010a
        /*0baa*/ 	.byte	0x3f
	.zero		1


	//   ....[177]....
        /*0bac*/ 	.word	0x00006650
        /*0bb0*/ 	.word	0x00000009
        /*0bb4*/ 	.word	0x00000000
        /*0bb8*/ 	.short	0x010a
        /*0bba*/ 	.byte	0x3f
	.zero		1


	//   ....[178]....
        /*0bbc*/ 	.word	0x000066a0
        /*0bc0*/ 	.word	0x00000008
        /*0bc4*/ 	.word	0x00000000
        /*0bc8*/ 	.short	0x010a
        /*0bca*/ 	.byte	0x3f
	.zero		1


	//   ....[179]....
        /*0bcc*/ 	.word	0x000066f0
        /*0bd0*/ 	.word	0x00000009
        /*0bd4*/ 	.word	0x00000000
        /*0bd8*/ 	.short	0x010a
        /*0bda*/ 	.byte	0x3f
	.zero		1


	//   ....[180]....
        /*0bdc*/ 	.word	0x00006740
        /*0be0*/ 	.word	0x00000008
        /*0be4*/ 	.word	0x00000000
        /*0be8*/ 	.short	0x010a
        /*0bea*/ 	.byte	0x3f
	.zero		1


	//   ....[181]....
        /*0bec*/ 	.word	0x00006790
        /*0bf0*/ 	.word	0x00000009
        /*0bf4*/ 	.word	0x00000000
        /*0bf8*/ 	.short	0x010a
        /*0bfa*/ 	.byte	0x3f
	.zero		1


	//   ....[182]....
        /*0bfc*/ 	.word	0x000067e0
        /*0c00*/ 	.word	0x00000008
        /*0c04*/ 	.word	0x00000000
        /*0c08*/ 	.short	0x010a
        /*0c0a*/ 	.byte	0x3f
	.zero		1


	//   ....[183]....
        /*0c0c*/ 	.word	0x00006830
        /*0c10*/ 	.word	0x00000009
        /*0c14*/ 	.word	0x00000000
        /*0c18*/ 	.short	0x010a
        /*0c1a*/ 	.byte	0x3f
	.zero		1


	//   ....[184]....
        /*0c1c*/ 	.word	0x00006880
        /*0c20*/ 	.word	0x00000008
        /*0c24*/ 	.word	0x00000000
        /*0c28*/ 	.short	0x010a
        /*0c2a*/ 	.byte	0x3f
	.zero		1


	//   ....[185]....
        /*0c2c*/ 	.word	0x000068d0
        /*0c30*/ 	.word	0x00000009
        /*0c34*/ 	.word	0x00000000
        /*0c38*/ 	.short	0x010a
        /*0c3a*/ 	.byte	0x3f
	.zero		1


	//   ....[186]....
        /*0c3c*/ 	.word	0x00006920
        /*0c40*/ 	.word	0x00000008
        /*0c44*/ 	.word	0x00000000
        /*0c48*/ 	.short	0x010a
        /*0c4a*/ 	.byte	0x3f
	.zero		1


	//   ....[187]....
        /*0c4c*/ 	.word	0x00006970
        /*0c50*/ 	.word	0x00000009
        /*0c54*/ 	.word	0x00000000
        /*0c58*/ 	.short	0x010a
        /*0c5a*/ 	.byte	0x3f
	.zero		1


	//   ....[188]....
        /*0c5c*/ 	.word	0x000069c0
        /*0c60*/ 	.word	0x00000008
        /*0c64*/ 	.word	0x00000000
        /*0c68*/ 	.short	0x010a
        /*0c6a*/ 	.byte	0x3f
	.zero		1


	//   ....[189]....
        /*0c6c*/ 	.word	0x00006a10
        /*0c70*/ 	.word	0x00000009
        /*0c74*/ 	.word	0x00000000
        /*0c78*/ 	.short	0x010a
        /*0c7a*/ 	.byte	0x3f
	.zero		1


	//   ....[190]....
        /*0c7c*/ 	.word	0x00006a60
        /*0c80*/ 	.word	0x00000008
        /*0c84*/ 	.word	0x00000000
        /*0c88*/ 	.short	0x010a
        /*0c8a*/ 	.byte	0x3f
	.zero		1


	//   ....[191]....
        /*0c8c*/ 	.word	0x00006ab0
        /*0c90*/ 	.word	0x00000009
        /*0c94*/ 	.word	0x00000000
        /*0c98*/ 	.short	0x010a
        /*0c9a*/ 	.byte	0x3f
	.zero		1


	//   ....[192]....
        /*0c9c*/ 	.word	0x00006b00
        /*0ca0*/ 	.word	0x00000008
        /*0ca4*/ 	.word	0x00000000
        /*0ca8*/ 	.short	0x010a
        /*0caa*/ 	.byte	0x3f
	.zero		1


	//   ....[193]....
        /*0cac*/ 	.word	0x00006b50
        /*0cb0*/ 	.word	0x00000009
        /*0cb4*/ 	.word	0x00000000
        /*0cb8*/ 	.short	0x010a
        /*0cba*/ 	.byte	0x3f
	.zero		1


	//   ....[194]....
        /*0cbc*/ 	.word	0x00006ba0
        /*0cc0*/ 	.word	0x00000008
        /*0cc4*/ 	.word	0x00000000
        /*0cc8*/ 	.short	0x010a
        /*0cca*/ 	.byte	0x3f
	.zero		1


	//   ....[195]....
        /*0ccc*/ 	.word	0x00006bf0
        /*0cd0*/ 	.word	0x00000009
        /*0cd4*/ 	.word	0x00000000
        /*0cd8*/ 	.short	0x010a
        /*0cda*/ 	.byte	0x3f
	.zero		1


	//   ....[196]....
        /*0cdc*/ 	.word	0x00006c40
        /*0ce0*/ 	.word	0x00000008
        /*0ce4*/ 	.word	0x00000000
        /*0ce8*/ 	.short	0x010a
        /*0cea*/ 	.byte	0x3f
	.zero		1


	//   ....[197]....
        /*0cec*/ 	.word	0x00006c90
        /*0cf0*/ 	.word	0x00000009
        /*0cf4*/ 	.word	0x00000000
        /*0cf8*/ 	.short	0x010a
        /*0cfa*/ 	.byte	0x3f
	.zero		1


	//   ....[198]....
        /*0cfc*/ 	.word	0x00006ce0
        /*0d00*/ 	.word	0x00000008
        /*0d04*/ 	.word	0x00000000
        /*0d08*/ 	.short	0x010a
        /*0d0a*/ 	.byte	0x3f
	.zero		1


	//   ....[199]....
        /*0d0c*/ 	.word	0x00006d30
        /*0d10*/ 	.word	0x00000009
        /*0d14*/ 	.word	0x00000000
        /*0d18*/ 	.short	0x010a
        /*0d1a*/ 	.byte	0x3f
	.zero		1


	//   ....[200]....
        /*0d1c*/ 	.word	0x00006d80
        /*0d20*/ 	.word	0x00000008
        /*0d24*/ 	.word	0x00000000
        /*0d28*/ 	.short	0x010a
        /*0d2a*/ 	.byte	0x3f
	.zero		1


	//   ....[201]....
        /*0d2c*/ 	.word	0x00006dd0
        /*0d30*/ 	.word	0x0000000b
        /*0d34*/ 	.word	0x00000000
        /*0d38*/ 	.short	0x010a
        /*0d3a*/ 	.byte	0x3f
	.zero		1


	//----- nvinfo : EIATTR_NUM_MBARRIERS
	.align		4
.L_35:
        /*0d3c*/ 	.byte	0x03, 0x38
        /*0d3e*/ 	.short	0x0060


	//----- nvinfo : EIATTR_EXIT_INSTR_OFFSETS
	.align		4
        /*0d40*/ 	.byte	0x04, 0x1c
        /*0d42*/ 	.short	(.L_37 - .L_36)


	//   ....[0]....
.L_36:
        /*0d44*/ 	.word	0x00001700


	//   ....[1]....
        /*0d48*/ 	.word	0x00001760


	//   ....[2]....
        /*0d4c*/ 	.word	0x000036b0


	//   ....[3]....
        /*0d50*/ 	.word	0x000036e0


	//   ....[4]....
        /*0d54*/ 	.word	0x00005d90


	//----- nvinfo : EIATTR_MAX_THREADS
	.align		4
.L_37:
        /*0d58*/ 	.byte	0x04, 0x05
        /*0d5a*/ 	.short	(.L_39 - .L_38)
.L_38:
        /*0d5c*/ 	.word	0x00000180
        /*0d60*/ 	.word	0x00000001
        /*0d64*/ 	.word	0x00000001


	//----- nvinfo : EIATTR_CRS_STACK_SIZE
	.align		4
.L_39:
        /*0d68*/ 	.byte	0x04, 0x1e
        /*0d6a*/ 	.short	(.L_41 - .L_40)
.L_40:
        /*0d6c*/ 	.word	0x00000000


	//----- nvinfo : EIATTR_CBANK_PARAM_SIZE
	.align		4
.L_41:
        /*0d70*/ 	.byte	0x03, 0x19
        /*0d72*/ 	.short	0x0470


	//----- nvinfo : EIATTR_PARAM_CBANK
	.align		4
        /*0d74*/ 	.byte	0x04, 0x0a
        /*0d76*/ 	.short	(.L_43 - .L_42)
	.align		4
.L_42:
        /*0d78*/ 	.word	index@(.nv.constant0._ZN7cutlass13device_kernelINS_4gemm6kernel13GemmUniversalIN4cute5tupleIJiiiiEEENS1_10collective13CollectiveMmaINS1_34MainloopSm90TmaGmmaWarpSpecializedILi45ENS5_IJNS4_1CILi1EEESB_SB_EEENS1_32KernelTmaWarpSpecializedPingpongEEENS5_IJNSA_ILi64EEENSA_ILi16EEENSA_ILi32EEEEEENS_6half_tENS5_IJlSB_lEEESJ_SK_NS4_8TiledMMAINS4_8MMA_AtomIJNS4_4SM904GMMA25MMA_64x16x16_F32F16F16_SSILNSO_5MajorE0ELSQ_0ELNSO_7ScaleInE1ELSR_1EEEEEENS4_6LayoutISC_NS5_IJNSA_ILi0EEESV_SV_EEEEENS5_IJNS4_10UnderscoreESY_SY_EEEEENS4_13SM90_TMA_LOADENS4_14ComposedLayoutINS4_7SwizzleILi2ELi4ELi3EEENS4_18smem_ptr_flag_bitsILi16EEENSU_INS5_IJNSA_ILi8EEESH_EEENS5_IJSH_SB_EEEEEEEvNS4_8identityES11_S1B_vS1C_EENS_8epilogue10collective6detail29Sm90TmaWarpSpecializedAdapterINS1F_15DefaultEpilogueISJ_SK_SK_NS1E_6thread17LinearCombinationISJ_Li1EffLNS1J_9ScaleType4KindE0ELNS_15FloatRoundStyleE2ESJ_EENS1_15EpilogueDefaultEEEEEvvEEEEvNT_6ParamsE)
        /*0d7c*/ 	.short	0x0210
        /*0d7e*/ 	.short	0x0470


	//----- nvinfo : EIATTR_SW_WAR
	.align		4
.L_43:
        /*0d80*/ 	.byte	0x04, 0x36
        /*0d82*/ 	.short	(.L_45 - .L_44)
.L_44:
        /*0d84*/ 	.word	0x00000008
.L_45:


//--------------------- .nv.callgraph             --------------------------
	.section	.nv.callgraph,"",@"SHT_CUDA_CALLGRAPH"
	.align	4
	.sectionentsize	8
	.align		4
        /*0000*/ 	.word	0x00000000
	.align		4
        /*0004*/ 	.word	0xffffffff
	.align		4
        /*0008*/ 	.word	index@(_ZN7cutlass13device_kernelINS_4gemm6kernel13GemmUniversalIN4cute5tupleIJiiiiEEENS1_10collective13CollectiveMmaINS1_34MainloopSm90TmaGmmaWarpSpecializedILi45ENS5_IJNS4_1CILi1EEESB_SB_EEENS1_32KernelTmaWarpSpecializedPingpongEEENS5_IJNSA_ILi64EEENSA_ILi16EEENSA_ILi32EEEEEENS_6half_tENS5_IJlSB_lEEESJ_SK_NS4_8TiledMMAINS4_8MMA_AtomIJNS4_4SM904GMMA25MMA_64x16x16_F32F16F16_SSILNSO_5MajorE0ELSQ_0ELNSO_7ScaleInE1ELSR_1EEEEEENS4_6LayoutISC_NS5_IJNSA_ILi0EEESV_SV_EEEEENS5_IJNS4_10UnderscoreESY_SY_EEEEENS4_13SM90_TMA_LOADENS4_14ComposedLayoutINS4_7SwizzleILi2ELi4ELi3EEENS4_18smem_ptr_flag_bitsILi16EEENSU_INS5_IJNSA_ILi8EEESH_EEENS5_IJSH_SB_EEEEEEEvNS4_8identityES11_S1B_vS1C_EENS_8epilogue10collective6detail29Sm90TmaWarpSpecializedAdapterINS1F_15DefaultEpilogueISJ_SK_SK_NS1E_6thread17LinearCombinationISJ_Li1EffLNS1J_9ScaleType4KindE0ELNS_15FloatRoundStyleE2ESJ_EENS1_15EpilogueDefaultEEEEEvvEEEEvNT_6ParamsE)
	.align		4
        /*000c*/ 	.word	index@(__assertfail)
	.align		4
        /*0010*/ 	.word	0x00000000
	.align		4
        /*0014*/ 	.word	0xfffffffe
	.align		4
        /*0018*/ 	.word	0x00000000
	.align		4
        /*001c*/ 	.word	0xfffffffd
	.align		4
        /*0020*/ 	.word	0x00000000
	.align		4
        /*0024*/ 	.word	0xfffffffc


//--------------------- .nv.constant4             --------------------------
	.section	.nv.constant4,"a",@progbits
	.align	8
	.align		8
.nv.constant4:
        /*0000*/ 	.dword	__assertfail
	.align		8
        /*0008*/ 	.dword	__unnamed_1
	.align		8
        /*0010*/ 	.dword	_ZN39_INTERNAL_df7b307b_4_k_cu_b07a3f20_32794cuda3std3__45__cpo5beginE
	.align		8
        /*0018*/ 	.dword	_ZN39_INTERNAL_df7b307b_4_k_cu_b07a3f20_32794cuda3std3__45__cpo3endE
	.align		8
        /*0020*/ 	.dword	_ZN39_INTERNAL_df7b307b_4_k_cu_b07a3f20_32794cuda3std3__45__cpo6cbeginE
	.align		8
        /*0028*/ 	.dword	_ZN39_INTERNAL_df7b307b_4_k_cu_b07a3f20_32794cuda3std3__45__cpo4cendE
	.align		8
        /*0030*/ 	.dword	_ZN39_INTERNAL_df7b307b_4_k_cu_b07a3f20_32794cuda3std3__441_GLOBAL__N__df7b307b_4_k_cu_b07a3f20_32796ignoreE
	.align		8
        /*0038*/ 	.dword	_ZN39_INTERNAL_df7b307b_4_k_cu_b07a3f20_32794cuda3std3__419piecewise_constructE
	.align		8
        /*0040*/ 	.dword	_ZN39_INTERNAL_df7b307b_4_k_cu_b07a3f20_32794cuda3std3__48in_placeE
	.align		8
        /*0048*/ 	.dword	_ZN39_INTERNAL_df7b307b_4_k_cu_b07a3f20_32794cuda3std6ranges3__45__cpo4swapE
	.align		8
        /*0050*/ 	.dword	_ZN39_INTERNAL_df7b307b_4_k_cu_b07a3f20_32794cuda3std6ranges3__45__cpo9iter_moveE
	.align		8
        /*0058*/ 	.dword	_ZN39_INTERNAL_df7b307b_4_k_cu_b07a3f20_32794cute7productE
	.align		8
        /*0060*/ 	.dword	_ZN39_INTERNAL_df7b307b_4_k_cu_b07a3f20_32794cute1_E
	.align		8
        /*0068*/ 	.dword	$str$22
	.align		8
        /*0070*/ 	.dword	$str$23


//--------------------- .text._ZN7cutlass13device_kernelINS_4gemm6kernel13GemmUniversalIN4cute5tupleIJiiiiEEENS1_10collective13CollectiveMmaINS1_34MainloopSm90TmaGmmaWarpSpecializedILi45ENS5_IJNS4_1CILi1EEESB_SB_EEENS1_32KernelTmaWarpSpecializedPingpongEEENS5_IJNSA_ILi64EEENSA_ILi16EEENSA_ILi32EEEEEENS_6half_tENS5_IJlSB_lEEESJ_SK_NS4_8TiledMMAINS4_8MMA_AtomIJNS4_4SM904GMMA25MMA_64x16x16_F32F16F16_SSILNSO_5MajorE0ELSQ_0ELNSO_7ScaleInE1ELSR_1EEEEEENS4_6LayoutISC_NS5_IJNSA_ILi0EEESV_SV_EEEEENS5_IJNS4_10UnderscoreESY_SY_EEEEENS4_13SM90_TMA_LOADENS4_14ComposedLayoutINS4_7SwizzleILi2ELi4ELi3EEENS4_18smem_ptr_flag_bitsILi16EEENSU_INS5_IJNSA_ILi8EEESH_EEENS5_IJSH_SB_EEEEEEEvNS4_8identityES11_S1B_vS1C_EENS_8epilogue10collective6detail29Sm90TmaWarpSpecializedAdapterINS1F_15DefaultEpilogueISJ_SK_SK_NS1E_6thread17LinearCombinationISJ_Li1EffLNS1J_9ScaleType4KindE0ELNS_15FloatRoundStyleE2ESJ_EENS1_15EpilogueDefaultEEEEEvvEEEEvNT_6ParamsE --------------------------
	.section	.text._ZN7cutlass13device_kernelINS_4gemm6kernel13GemmUniversalIN4cute5tupleIJiiiiEEENS1_10collective13CollectiveMmaINS1_34MainloopSm90TmaGmmaWarpSpecializedILi45ENS5_IJNS4_1CILi1EEESB_SB_EEENS1_32KernelTmaWarpSpecializedPingpongEEENS5_IJNSA_ILi64EEENSA_ILi16EEENSA_ILi32EEEEEENS_6half_tENS5_IJlSB_lEEESJ_SK_NS4_8TiledMMAINS4_8MMA_AtomIJNS4_4SM904GMMA25MMA_64x16x16_F32F16F16_SSILNSO_5MajorE0ELSQ_0ELNSO_7ScaleInE1ELSR_1EEEEEENS4_6LayoutISC_NS5_IJNSA_ILi0EEESV_SV_EEEEENS5_IJNS4_10UnderscoreESY_SY_EEEEENS4_13SM90_TMA_LOADENS4_14ComposedLayoutINS4_7SwizzleILi2ELi4ELi3EEENS4_18smem_ptr_flag_bitsILi16EEENSU_INS5_IJNSA_ILi8EEESH_EEENS5_IJSH_SB_EEEEEEEvNS4_8identityES11_S1B_vS1C_EENS_8epilogue10collective6detail29Sm90TmaWarpSpecializedAdapterINS1F_15DefaultEpilogueISJ_SK_SK_NS1E_6thread17LinearCombinationISJ_Li1EffLNS1J_9ScaleType4KindE0ELNS_15FloatRoundStyleE2ESJ_EENS1_15EpilogueDefaultEEEEEvvEEEEvNT_6ParamsE,"ax",@progbits
	.align	128
.text._ZN7cutlass13device_kernelINS_4gemm6kernel13GemmUniversalIN4cute5tupleIJiiiiEEENS1_10collective13CollectiveMmaINS1_34MainloopSm90TmaGmmaWarpSpecializedILi45ENS5_IJNS4_1CILi1EEESB_SB_EEENS1_32KernelTmaWarpSpecializedPingpongEEENS5_IJNSA_ILi64EEENSA_ILi16EEENSA_ILi32EEEEEENS_6half_tENS5_IJlSB_lEEESJ_SK_NS4_8TiledMMAINS4_8MMA_AtomIJNS4_4SM904GMMA25MMA_64x16x16_F32F16F16_SSILNSO_5MajorE0ELSQ_0ELNSO_7ScaleInE1ELSR_1EEEEEENS4_6LayoutISC_NS5_IJNSA_ILi0EEESV_SV_EEEEENS5_IJNS4_10UnderscoreESY_SY_EEEEENS4_13SM90_TMA_LOADENS4_14ComposedLayoutINS4_7SwizzleILi2ELi4ELi3EEENS4_18smem_ptr_flag_bitsILi16EEENSU_INS5_IJNSA_ILi8EEESH_EEENS5_IJSH_SB_EEEEEEEvNS4_8identityES11_S1B_vS1C_EENS_8epilogue10collective6detail29Sm90TmaWarpSpecializedAdapterINS1F_15DefaultEpilogueISJ_SK_SK_NS1E_6thread17LinearCombinationISJ_Li1EffLNS1J_9ScaleType4KindE0ELNS_15FloatRoundStyleE2ESJ_EENS1_15EpilogueDefaultEEEEEvvEEEEvNT_6ParamsE:
        .type           _ZN7cutlass13device_kernelINS_4gemm6kernel13GemmUniversalIN4cute5tupleIJiiiiEEENS1_10collective13CollectiveMmaINS1_34MainloopSm90TmaGmmaWarpSpecializedILi45ENS5_IJNS4_1CILi1EEESB_SB_EEENS1_32KernelTmaWarpSpecializedPingpongEEENS5_IJNSA_ILi64EEENSA_ILi16EEENSA_ILi32EEEEEENS_6half_tENS5_IJlSB_lEEESJ_SK_NS4_8TiledMMAINS4_8MMA_AtomIJNS4_4SM904GMMA25MMA_64x16x16_F32F16F16_SSILNSO_5MajorE0ELSQ_0ELNSO_7ScaleInE1ELSR_1EEEEEENS4_6LayoutISC_NS5_IJNSA_ILi0EEESV_SV_EEEEENS5_IJNS4_10UnderscoreESY_SY_EEEEENS4_13SM90_TMA_LOADENS4_14ComposedLayoutINS4_7SwizzleILi2ELi4ELi3EEENS4_18smem_ptr_flag_bitsILi16EEENSU_INS5_IJNSA_ILi8EEESH_EEENS5_IJSH_SB_EEEEEEEvNS4_8identityES11_S1B_vS1C_EENS_8epilogue10collective6detail29Sm90TmaWarpSpecializedAdapterINS1F_15DefaultEpilogueISJ_SK_SK_NS1E_6thread17LinearCombinationISJ_Li1EffLNS1J_9ScaleType4KindE0ELNS_15FloatRoundStyleE2ESJ_EENS1_15EpilogueDefaultEEEEEvvEEEEvNT_6ParamsE,@function
        .size           _ZN7cutlass13device_kernelINS_4gemm6kernel13GemmUniversalIN4cute5tupleIJiiiiEEENS1_10collective13CollectiveMmaINS1_34MainloopSm90TmaGmmaWarpSpecializedILi45ENS5_IJNS4_1CILi1EEESB_SB_EEENS1_32KernelTmaWarpSpecializedPingpongEEENS5_IJNSA_ILi64EEENSA_ILi16EEENSA_ILi32EEEEEENS_6half_tENS5_IJlSB_lEEESJ_SK_NS4_8TiledMMAINS4_8MMA_AtomIJNS4_4SM904GMMA25MMA_64x16x16_F32F16F16_SSILNSO_5MajorE0ELSQ_0ELNSO_7ScaleInE1ELSR_1EEEEEENS4_6LayoutISC_NS5_IJNSA_ILi0EEESV_SV_EEEEENS5_IJNS4_10UnderscoreESY_SY_EEEEENS4_13SM90_TMA_LOADENS4_14ComposedLayoutINS4_7SwizzleILi2ELi4ELi3EEENS4_18smem_ptr_flag_bitsILi16EEENSU_INS5_IJNSA_ILi8EEESH_EEENS5_IJSH_SB_EEEEEEEvNS4_8identityES11_S1B_vS1C_EENS_8epilogue10collective6detail29Sm90TmaWarpSpecializedAdapterINS1F_15DefaultEpilogueISJ_SK_SK_NS1E_6thread17LinearCombinationISJ_Li1EffLNS1J_9ScaleType4KindE0ELNS_15FloatRoundStyleE2ESJ_EENS1_15EpilogueDefaultEEEEEvvEEEEvNT_6ParamsE,(.L_x_168 - _ZN7cutlass13device_kernelINS_4gemm6kernel13GemmUniversalIN4cute5tupleIJiiiiEEENS1_10collective13CollectiveMmaINS1_34MainloopSm90TmaGmmaWarpSpecializedILi45ENS5_IJNS4_1CILi1EEESB_SB_EEENS1_32KernelTmaWarpSpecializedPingpongEEENS5_IJNSA_ILi64EEENSA_ILi16EEENSA_ILi32EEEEEENS_6half_tENS5_IJlSB_lEEESJ_SK_NS4_8TiledMMAINS4_8MMA_AtomIJNS4_4SM904GMMA25MMA_64x16x16_F32F16F16_SSILNSO_5MajorE0ELSQ_0ELNSO_7ScaleInE1ELSR_1EEEEEENS4_6LayoutISC_NS5_IJNSA_ILi0EEESV_SV_EEEEENS5_IJNS4_10UnderscoreESY_SY_EEEEENS4_13SM90_TMA_LOADENS4_14ComposedLayoutINS4_7SwizzleILi2ELi4ELi3EEENS4_18smem_ptr_flag_bitsILi16EEENSU_INS5_IJNSA_ILi8EEESH_EEENS5_IJSH_SB_EEEEEEEvNS4_8identityES11_S1B_vS1C_EENS_8epilogue10collective6detail29Sm90TmaWarpSpecializedAdapterINS1F_15DefaultEpilogueISJ_SK_SK_NS1E_6thread17LinearCombinationISJ_Li1EffLNS1J_9ScaleType4KindE0ELNS_15FloatRoundStyleE2ESJ_EENS1_15EpilogueDefaultEEEEEvvEEEEvNT_6ParamsE)
        .other          _ZN7cutlass13device_kernelINS_4gemm6kernel13GemmUniversalIN4cute5tupleIJiiiiEEENS1_10collective13CollectiveMmaINS1_34MainloopSm90TmaGmmaWarpSpecializedILi45ENS5_IJNS4_1CILi1EEESB_SB_EEENS1_32KernelTmaWarpSpecializedPingpongEEENS5_IJNSA_ILi64EEENSA_ILi16EEENSA_ILi32EEEEEENS_6half_tENS5_IJlSB_lEEESJ_SK_NS4_8TiledMMAINS4_8MMA_AtomIJNS4_4SM904GMMA25MMA_64x16x16_F32F16F16_SSILNSO_5MajorE0ELSQ_0ELNSO_7ScaleInE1ELSR_1EEEEEENS4_6LayoutISC_NS5_IJNSA_ILi0EEESV_SV_EEEEENS5_IJNS4_10UnderscoreESY_SY_EEEEENS4_13SM90_TMA_LOADENS4_14ComposedLayoutINS4_7SwizzleILi2ELi4ELi3EEENS4_18smem_ptr_flag_bitsILi16EEENSU_INS5_IJNSA_ILi8EEESH_EEENS5_IJSH_SB_EEEEEEEvNS4_8identityES11_S1B_vS1C_EENS_8epilogue10collective6detail29Sm90TmaWarpSpecializedAdapterINS1F_15DefaultEpilogueISJ_SK_SK_NS1E_6thread17LinearCombinationISJ_Li1EffLNS1J_9ScaleType4KindE0ELNS_15FloatRoundStyleE2ESJ_EENS1_15EpilogueDefaultEEEEEvvEEEEvNT_6ParamsE,@"STO_CUDA_ENTRY STV_DEFAULT"
_ZN7cutlass13device_kernelINS_4gemm6kernel13GemmUniversalIN4cute5tupleIJiiiiEEENS1_10collective13CollectiveMmaINS1_34MainloopSm90TmaGmmaWarpSpecializedILi45ENS5_IJNS4_1CILi1EEESB_SB_EEENS1_32KernelTmaWarpSpecializedPingpongEEENS5_IJNSA_ILi64EEENSA_ILi16EEENSA_ILi32EEEEEENS_6half_tENS5_IJlSB_lEEESJ_SK_NS4_8TiledMMAINS4_8MMA_AtomIJNS4_4SM904GMMA25MMA_64x16x16_F32F16F16_SSILNSO_5MajorE0ELSQ_0ELNSO_7ScaleInE1ELSR_1EEEEEENS4_6LayoutISC_NS5_IJNSA_ILi0EEESV_SV_EEEEENS5_IJNS4_10UnderscoreESY_SY_EEEEENS4_13SM90_TMA_LOADENS4_14ComposedLayoutINS4_7SwizzleILi2ELi4ELi3EEENS4_18smem_ptr_flag_bitsILi16EEENSU_INS5_IJNSA_ILi8EEESH_EEENS5_IJSH_SB_EEEEEEEvNS4_8identityES11_S1B_vS1C_EENS_8epilogue10collective6detail29Sm90TmaWarpSpecializedAdapterINS1F_15DefaultEpilogueISJ_SK_SK_NS1E_6thread17LinearCombinationISJ_Li1EffLNS1J_9ScaleType4KindE0ELNS_15FloatRoundStyleE2ESJ_EENS1_15EpilogueDefaultEEEEEvvEEEEvNT_6ParamsE:
[----:B------:R-:W0:Y:S01]  /*0000*/  LDC R1, c[0x0][0x28] ;  /* 0x00000a00ff017b82 */ /* 0x000e220000000800 */
[----:B------:R-:W1:Y:S01]  /*0010*/  S2R R3, SR_TID.X ;  /* 0x0000000000037919 */ /* 0x000e620000002100 */
[----:B------:R-:W-:Y:S01]  /*0020*/  ELECT P0, URZ, PT ;  /* 0x00000000003f782f */ /* 0x000fe20003800000 */
[----:B------:R-:W-:Y:S01]  /*0030*/  BSSY B0, `(.L_x_0) ;  /* 0x000000f000007945 */ /* 0x000fe20003800000 */
[--C-:B-1----:R-:W-:Y:S02]  /*0040*/  SHF.R.U32.HI R0, RZ, 0x5, R3.reuse ;  /* 0x00000005ff007819 */ /* 0x102fe40000011603 */
[----:B------:R-:W-:-:S03]  /*0050*/  SHF.R.U32.HI R4, RZ, 0x7, R3 ;  /* 0x00000007ff047819 */ /* 0x000fc60000011603 */
[----:B------:R-:W1:Y:S04]  /*0060*/  SHFL.IDX PT, R2, R0, RZ, 0x1f ;  /* 0x00001fff00027589 */ /* 0x000e6800000e0000 */
[----:B------:R2:W3:Y:S01]  /*0070*/  SHFL.IDX PT, R8, R4, RZ, 0x1f ;  /* 0x00001fff04087589 */ /* 0x0004e200000e0000 */
[----:B-1----:R-:W-:-:S13]  /*0080*/  ISETP.NE.OR P0, PT, R2, RZ, !P0 ;  /* 0x000000ff0200720c */ /* 0x002fda0004705670 */
[----:B0-23--:R-:W-:Y:S05]  /*0090*/  @P0 BRA `(.L_x_1) ;  /* 0x0000000000200947 */ /* 0x00dfea0003800000 */
[----:B------:R-:W-:Y:S02]  /*00a0*/  ULDC.64 UR4, c[0x0][0x198] ;  /* 0x0000660000047ab9 */ /* 0x000fe40000000a00 */
[----:B------:R-:W-:Y:S02]  /*00b0*/  UIADD3 UR6, UP0, UR4, 0xf0, URZ ;  /* 0x000000f004067890 */ /* 0x000fe4000ff1e03f */
[----:B------:R-:W-:Y:S02]  /*00c0*/  UIADD3 UR4, UP1, UR4, 0x1f0, URZ ;  /* 0x000001f004047890 */ /* 0x000fe4000ff3e03f */
[----:B------:R-:W-:Y:S02]  /*00d0*/  UIADD3.X UR7, URZ, UR5, URZ, UP0, !UPT ;  /* 0x000000053f077290 */ /* 0x000fe400087fe43f */
[----:B------:R-:W-:-:S07]  /*00e0*/  UIADD3.X UR5, URZ, UR5, URZ, UP1, !UPT ;  /* 0x000000053f057290 */ /* 0x000fce0008ffe43f */
[----:B------:R0:W-:Y:S02]  /*00f0*/  UTMACCTL.PF [UR6] ;  /* 0x00000000060079b9 */ /* 0x0001e40008040000 */
[----:B------:R0:W-:Y:S02]  /*0100*/  UTMACCTL.PF [UR4] ;  /* 0x00000000040079b9 */ /* 0x0001e40008040000 */
[----:B0-----:R-:W-:Y:S01]  /*0110*/  NOP ;  /* 0x0000000000007918 */ /* 0x001fe20000000000 */
.L_x_1:
[----:B------:R-:W-:Y:S05]  /*0120*/  BSYNC B0 ;  /* 0x0000000000007941 */ /* 0x000fea0003800000 */
.L_x_0:
[----:B------:R-:W0:Y:S02]  /*0130*/  SHFL.IDX PT, R5, R0, RZ, 0x1f ;  /* 0x00001fff00057589 */ /* 0x000e2400000e0000 */
[----:B0-----:R-:W-:-:S13]  /*0140*/  ISETP.NE.AND P0, PT, R5, RZ, PT ;  /* 0x000000ff0500720c */ /* 0x001fda0003f05270 */
[----:B------:R-:W-:Y:S05]  /*0150*/  @P0 BRA `(.L_x_2) ;  /* 0x0000000400ac0947 */ /* 0x000fea0003800000 */
[----:B------:R-:W-:Y:S01]  /*0160*/  ELECT P0, URZ, PT ;  /* 0x00000000003f782f */ /* 0x000fe20003800000 */
[----:B------:R-:W-:-:S12]  /*0170*/  BSSY B0, `(.L_x_2) ;  /* 0x0000069000007945 */ /* 0x000fd80003800000 */
[----:B------:R-:W-:Y:S05]  /*0180*/  @!P0 BRA `(.L_x_3) ;  /* 0x00000004009c8947 */ /* 0x000fea0003800000 */
[----:B------:R-:W0:Y:S01]  /*0190*/  S2UR UR8, SR_CgaCtaId ;  /* 0x00000000000879c3 */ /* 0x000e220000008800 */
[----:B------:R-:W-:Y:S01]  /*01a0*/  UMOV UR4, 0x400 ;  /* 0x0000040000047882 */ /* 0x000fe20000000000 */
[----:B------:R-:W-:Y:S01]  /*01b0*/  UMOV UR5, 0x1 ;  /* 0x0000000100057882 */ /* 0x000fe20000000000 */
[----:B------:R-:W-:Y:S02]  /*01c0*/  UMOV UR6, 0x80 ;  /* 0x0000008000067882 */ /* 0x000fe40000000000 */
[----:B------:R-:W-:-:S04]  /*01d0*/  UIADD3 UR6, -UR6, 0x100000, URZ ;  /* 0x0010000006067890 */ /* 0x000fc8000fffe13f */
[----:B------:R-:W-:Y:S02]  /*01e0*/  USHF.L.U32 UR7, UR6, 0xb, URZ ;  /* 0x0000000b06077899 */ /* 0x000fe4000800063f */
[----:B------:R-:W-:Y:S02]  /*01f0*/  USHF.L.U32 UR6, UR6, 0x1, URZ ;  /* 0x0000000106067899 */ /* 0x000fe4000800063f */
[----:B0-----:R-:W-:Y:S02]  /*0200*/  ULEA UR8, UR8, UR4, 0x18 ;  /* 0x0000000408087291 */ /* 0x001fe4000f8ec03f */
[----:B------:R-:W-:-:S04]  /*0210*/  UIADD3 UR4, -UR5, 0x100000, URZ ;  /* 0x0010000005047890 */ /* 0x000fc8000fffe13f */
[----:B------:R-:W-:Y:S02]  /*0220*/  USHF.L.U32 UR5, UR4, 0xb, URZ ;  /* 0x0000000b04057899 */ /* 0x000fe4000800063f */
[----:B------:R-:W-:Y:S01]  /*0230*/  USHF.L.U32 UR4, UR4, 0x1, URZ ;  /* 0x0000000104047899 */ /* 0x000fe2000800063f */
[----:B------:R-:W0:Y:S11]  /*0240*/  FENCE.VIEW.ASYNC.S ;  /* 0x00000000000073c6 */ /* 0x000e360000000000 */
[----:B0-----:R0:W1:Y:S01]  /*0250*/  SYNCS.EXCH.64 URZ, [UR8], UR4 ;  /* 0x00000004083f75b2 */ /* 0x0010620008000100 */
[----:B------:R0:W2:Y:S01]  /*0260*/  SYNCS.EXCH.64 URZ, [UR8+0x168], UR6 ;  /* 0x00016806083f75b2 */ /* 0x0000a20008000100 */
[----:B------:R0:W3:Y:S01]  /*0270*/  SYNCS.EXCH.64 URZ, [UR8+0x8], UR4 ;  /* 0x00000804083f75b2 */ /* 0x0000e20008000100 */
[----:B------:R0:W4:Y:S01]  /*0280*/  SYNCS.EXCH.64 URZ, [UR8+0x170], UR6 ;  /* 0x00017006083f75b2 */ /* 0x0001220008000100 */
[----:B------:R0:W0:Y:S01]  /*0290*/  SYNCS.EXCH.64 URZ, [UR8+0x10], UR4 ;  /* 0x00001004083f75b2 */ /* 0x0000220008000100 */
        /* <DEDUP_REMOVED lines=85> */
[----:B-1234-:R-:W-:Y:S01]  /*07f0*/  NOP ;  /* 0x0000000000007918 */ /* 0x01efe20000000000 */
.L_x_3:
[----:B0-----:R-:W-:Y:S05]  /*0800*/  BSYNC B0 ;  /* 0x0000000000007941 */ /* 0x001fea0003800000 */
.L_x_2:
[----:B------:R-:W0:Y:S01]  /*0810*/  SHFL.IDX PT, R6, R0, RZ, 0x1f ;  /* 0x00001fff00067589 */ /* 0x000e2200000e0000 */
[----:B------:R-:W-:Y:S01]  /*0820*/  ELECT P0, URZ, PT ;  /* 0x00000000003f782f */ /* 0x000fe20003800000 */
[----:B------:R-:W-:Y:S01]  /*0830*/  NOP ;  /* 0x0000000000007918 */ /* 0x000fe20000000000 */
[----:B------:R-:W-:Y:S01]  /*0840*/  ELECT P1, URZ, PT ;  /* 0x00000000003f782f */ /* 0x000fe20003820000 */
[----:B------:R1:W2:Y:S01]  /*0850*/  SHFL.IDX PT, R5, R0, RZ, 0x1f ;  /* 0x00001fff00057589 */ /* 0x0002a200000e0000 */
[----:B------:R-:W-:Y:S01]  /*0860*/  UMOV UR4, 0x20 ;  /* 0x0000002000047882 */ /* 0x000fe20000000000 */
[----:B------:R-:W-:Y:S01]  /*0870*/  UMOV UR11, 0x80 ;  /* 0x00000080000b7882 */ /* 0x000fe20000000000 */
[----:B------:R-:W-:Y:S01]  /*0880*/  NOP ;  /* 0x0000000000007918 */ /* 0x000fe20000000000 */
[----:B------:R-:W3:Y:S01]  /*0890*/  SHFL.IDX PT, R4, R4, RZ, 0x1f ;  /* 0x00001fff04047589 */ /* 0x000ee200000e0000 */
[C---:B------:R-:W-:Y:S01]  /*08a0*/  VIADD R37, R8.reuse, 0xffffffff ;  /* 0xffffffff08257836 */ /* 0x040fe20000000000 */
[----:B------:R-:W-:Y:S01]  /*08b0*/  ULDC.64 UR36, c[0x0][0x208] ;  /* 0x0000820000247ab9 */ /* 0x000fe20000000a00 */
[----:B------:R-:W-:-:S02]  /*08c0*/  ISETP.NE.AND P2, PT, R8, RZ, PT ;  /* 0x000000ff0800720c */ /* 0x000fc40003f45270 */
[----:B-1----:R-:W-:Y:S02]  /*08d0*/  SHF.R.S32.HI R0, RZ, 0x1f, R3 ;  /* 0x0000001fff007819 */ /* 0x002fe40000011403 */
[----:B------:R-:W-:Y:S02]  /*08e0*/  ISETP.GE.U32.AND P3, PT, R37, 0x2, PT ;  /* 0x000000022500780c */ /* 0x000fe40003f66070 */
[----:B------:R-:W-:-:S04]  /*08f0*/  LEA.HI R0, R0, R3, RZ, 0x7 ;  /* 0x0000000300007211 */ /* 0x000fc800078f38ff */
[----:B------:R-:W-:Y:S02]  /*0900*/  LOP3.LUT R0, R0, 0xffffff80, RZ, 0xc0, !PT ;  /* 0xffffff8000007812 */ /* 0x000fe400078ec0ff */
[----:B0-----:R-:W-:Y:S02]  /*0910*/  ISETP.NE.OR P0, PT, R6, RZ, !P0 ;  /* 0x000000ff0600720c */ /* 0x001fe40004705670 */
[----:B--2---:R-:W-:Y:S02]  /*0920*/  ISETP.NE.OR P1, PT, R5, RZ, !P1 ;  /* 0x000000ff0500720c */ /* 0x004fe40004f25670 */
[----:B------:R-:W-:Y:S02]  /*0930*/  SHF.R.S32.HI R5, RZ, 0x1f, R2 ;  /* 0x0000001fff057819 */ /* 0x000fe40000011402 */
[----:B---3--:R-:W-:Y:S01]  /*0940*/  R2UR UR43, R4 ;  /* 0x00000000042b72ca */ /* 0x008fe200000e0000 */
[----:B------:R-:W-:Y:S01]  /*0950*/  IMAD.IADD R4, R3, 0x1, -R0 ;  /* 0x0000000103047824 */ /* 0x000fe200078e0a00 */
[----:B------:R-:W-:-:S05]  /*0960*/  LEA.HI R5, R5, R2, RZ, 0x2 ;  /* 0x0000000205057211 */ /* 0x000fca00078f10ff */
[----:B------:R-:W-:Y:S01]  /*0970*/  VOTEU.ALL UP0, P0 ;  /* 0x00000000003f7886 */ /* 0x000fe20000000000 */
[----:B------:R-:W-:Y:S01]  /*0980*/  LOP3.LUT R5, R5, 0xfffffffc, RZ, 0xc0, !PT ;  /* 0xfffffffc05057812 */ /* 0x000fe200078ec0ff */
[----:B------:R-:W-:-:S03]  /*0990*/  VOTEU.ALL UP1, P1 ;  /* 0x00000000003f7886 */ /* 0x000fc60000820000 */
[----:B------:R-:W0:Y:S01]  /*09a0*/  @!UP0 S2UR UR7, SR_CgaCtaId ;  /* 0x00000000000789c3 */ /* 0x000e220000008800 */
[----:B------:R-:W-:Y:S01]  /*09b0*/  @!UP0 UMOV UR6, 0x400 ;  /* 0x0000040000068882 */ /* 0x000fe20000000000 */
[----:B------:R-:W-:-:S04]  /*09c0*/  @!UP0 UIADD3 UR4, -UR4, 0x100000, URZ ;  /* 0x0010000004048890 */ /* 0x000fc8000fffe13f */
[----:B------:R-:W-:Y:S02]  /*09d0*/  @!UP0 USHF.L.U32 UR5, UR4, 0xb, URZ ;  /* 0x0000000b04058899 */ /* 0x000fe4000800063f */
[----:B------:R-:W-:Y:S01]  /*09e0*/  @!UP0 USHF.L.U32 UR4, UR4, 0x1, URZ ;  /* 0x0000000104048899 */ /* 0x000fe2000800063f */
[----:B------:R-:W-:Y:S01]  /*09f0*/  IMAD.IADD R5, R2, 0x1, -R5 ;  /* 0x0000000102057824 */ /* 0x000fe200078e0a05 */
[----:B------:R-:W-:Y:S01]  /*0a00*/  @!UP1 UMOV UR9, 0x400 ;  /* 0x0000040000099882 */ /* 0x000fe20000000000 */
[----:B------:R-:W-:Y:S01]  /*0a10*/  VOTEU.ALL UP2, P1 ;  /* 0x00000000003f7886 */ /* 0x000fe20000840000 */
[----:B------:R-:W-:Y:S01]  /*0a20*/  VOTEU.ALL UP3, P1 ;  /* 0x00000000003f7886 */ /* 0x000fe20000860000 */
[----:B------:R-:W-:Y:S01]  /*0a30*/  VOTEU.ALL UP4, P1 ;  /* 0x00000000003f7886 */ /* 0x000fe20000880000 */
[----:B------:R-:W1:Y:S01]  /*0a40*/  @!UP1 S2UR UR10, SR_CgaCtaId ;  /* 0x00000000000a99c3 */ /* 0x000e620000008800 */
[----:B------:R-:W-:Y:S01]  /*0a50*/  VOTEU.ALL UP5, P1 ;  /* 0x00000000003f7886 */ /* 0x000fe200008a0000 */
[----:B0-----:R-:W-:-:S02]  /*0a60*/  @!UP0 ULEA UR8, UR7, UR6, 0x18 ;  /* 0x0000000607088291 */ /* 0x001fc4000f8ec03f */
[----:B------:R-:W-:-:S04]  /*0a70*/  @!UP1 UIADD3 UR6, -UR11, 0x100000, URZ ;  /* 0x001000000b069890 */ /* 0x000fc8000fffe13f */
[----:B------:R-:W-:Y:S02]  /*0a80*/  @!UP1 USHF.L.U32 UR7, UR6, 0xb, URZ ;  /* 0x0000000b06079899 */ /* 0x000fe4000800063f */
[----:B------:R-:W-:Y:S01]  /*0a90*/  @!UP1 USHF.L.U32 UR6, UR6, 0x1, URZ ;  /* 0x0000000106069899 */ /* 0x000fe2000800063f */
[----:B------:R-:W-:Y:S01]  /*0aa0*/  VOTEU.ALL UP0, P0 ;  /* 0x00000000003f7886 */ /* 0x000fe20000000000 */
[----:B-1----:R-:W-:Y:S01]  /*0ab0*/  @!UP1 ULEA UR9, UR10, UR9, 0x18 ;  /* 0x000000090a099291 */ /* 0x002fe2000f8ec03f */
[----:B------:R-:W-:Y:S02]  /*0ac0*/  VOTEU.ALL UP1, P0 ;  /* 0x00000000003f7886 */ /* 0x000fe40000020000 */
[----:B------:R-:W-:Y:S01]  /*0ad0*/  ULDC.64 UR10, c[0x0][0x598] ;  /* 0x00016600000a7ab9 */ /* 0x000fe20000000a00 */
[----:B------:R-:W-:Y:S01]  /*0ae0*/  ISETP.NE.AND P0, PT, R5, 0x3, PT ;  /* 0x000000030500780c */ /* 0x000fe20003f05270 */
[----:B------:R-:W0:Y:S02]  /*0af0*/  FENCE.VIEW.ASYNC.S ;  /* 0x00000000000073c6 */ /* 0x000e240000000000 */
[----:B0-----:R0:W1:Y:S01]  /*0b00*/  @!UP0 SYNCS.EXCH.64 URZ, [UR8+0x300], UR4 ;  /* 0x00030004083f85b2 */ /* 0x0010620008000100 */
[----:B------:R-:W-:-:S02]  /*0b10*/  ISETP.NE.U32.AND P1, PT, RZ, UR10, PT ;  /* 0x0000000aff007c0c */ /* 0x000fc4000bf25070 */
[----:B------:R-:W-:Y:S02]  /*0b20*/  ISETP.EQ.OR P0, PT, R5, RZ, !P0 ;  /* 0x000000ff0500720c */ /* 0x000fe40004702670 */
[----:B------:R-:W-:Y:S02]  /*0b30*/  ISETP.NE.AND.EX P1, PT, RZ, UR11, PT, P1 ;  /* 0x0000000bff007c0c */ /* 0x000fe4000bf25310 */
[----:B------:R-:W-:-:S04]  /*0b40*/  ISETP.EQ.AND P0, PT, R8, RZ, P0 ;  /* 0x000000ff0800720c */ /* 0x000fc80000702270 */
[----:B------:R-:W-:-:S04]  /*0b50*/  SEL R18, RZ, 0x1, !P0 ;  /* 0x00000001ff127807 */ /* 0x000fc80004000000 */
[----:B------:R-:W-:Y:S01]  /*0b60*/  SEL R18, R18, 0x2, P3 ;  /* 0x0000000212127807 */ /* 0x000fe20001800000 */
[----:B------:R0:W1:Y:S01]  /*0b70*/  @!UP1 SYNCS.EXCH.64 URZ, [UR8+0x308], UR4 ;  /* 0x00030804083f95b2 */ /* 0x0000620008000100 */
[----:B------:R-:W-:Y:S01]  /*0b80*/  NOP ;  /* 0x0000000000007918 */ /* 0x000fe20000000000 */
[----:B------:R0:W1:Y:S01]  /*0b90*/  @!UP2 SYNCS.EXCH.64 URZ, [UR9+0x2e0], UR6 ;  /* 0x0002e006093fa5b2 */ /* 0x0000620008000100 */
[----:B------:R0:W1:Y:S01]  /*0ba0*/  @!UP3 SYNCS.EXCH.64 URZ, [UR9+0x2e8], UR6 ;  /* 0x0002e806093fb5b2 */ /* 0x0000620008000100 */
[----:B------:R0:W1:Y:S01]  /*0bb0*/  @!UP4 SYNCS.EXCH.64 URZ, [UR9+0x2f0], UR6 ;  /* 0x0002f006093fc5b2 */ /* 0x0000620008000100 */
[----:B------:R0:W1:Y:S01]  /*0bc0*/  @!UP5 SYNCS.EXCH.64 URZ, [UR9+0x2f8], UR6 ;  /* 0x0002f806093fd5b2 */ /* 0x0000620008000100 */
[----:B------:R-:W-:Y:S01]  /*0bd0*/  NOP ;  /* 0x0000000000007918 */ /* 0x000fe20000000000 */
[----:B-1----:R-:W-:Y:S06]  /*0be0*/  BAR.SYNC.DEFER_BLOCKING 0x0 ;  /* 0x0000000000007b1d */ /* 0x002fec0000010000 */
[----:B0-----:R-:W-:Y:S05]  /*0bf0*/  @!P1 BRA `(.L_x_4) ;  /* 0x00000000001c9947 */ /* 0x001fea0003800000 */
[----:B------:R-:W0:Y:S02]  /*0c00*/  LDC.64 R6, c[0x0][0x598] ;  /* 0x00016600ff067b82 */ /* 0x000e240000000a00 */
[----:B0-----:R-:W2:Y:S02]  /*0c10*/  LDG.E.64 R6, desc[UR36][R6.64] ;  /* 0x0000002406067981 */ /* 0x001ea4000c1e1b00 */
[----:B--2---:R-:W-:-:S04]  /*0c20*/  ISETP.NE.U32.AND P0, PT, R6, RZ, PT ;  /* 0x000000ff0600720c */ /* 0x004fc80003f05070 */
[----:B------:R-:W-:-:S13]  /*0c30*/  ISETP.NE.AND.EX P0, PT, R7, RZ, PT, P0 ;  /* 0x000000ff0700720c */ /* 0x000fda0003f05300 */
[----:B------:R-:W-:Y:S05]  /*0c40*/  @!P0 BRA `(.L_x_4) ;  /* 0x0000000000088947 */ /* 0x000fea0003800000 */
[----:B------:R1:W5:Y:S01]  /*0c50*/  LD.E R34, desc[UR36][R6.64] ;  /* 0x0000002406227980 */ /* 0x000362000c101900 */
[----:B------:R-:W-:Y:S05]  /*0c60*/  BRA `(.L_x_5) ;  /* 0x0000000000247947 */ /* 0x000fea0003800000 */
.L_x_4:
[----:B------:R-:W-:Y:S02]  /*0c70*/  ULDC.64 UR4, c[0x0][0x588] ;  /* 0x0001620000047ab9 */ /* 0x000fe40000000a00 */
[----:B------:R-:W-:-:S04]  /*0c80*/  ISETP.NE.U32.AND P0, PT, RZ, UR4, PT ;  /* 0x00000004ff007c0c */ /* 0x000fc8000bf05070 */
[----:B------:R-:W-:-:S13]  /*0c90*/  ISETP.NE.AND.EX P0, PT, RZ, UR5, PT, P0 ;  /* 0x00000005ff007c0c */ /* 0x000fda000bf05300 */
[----:B------:R-:W-:Y:S05]  /*0ca0*/  @!P0 BRA `(.L_x_6) ;  /* 0x00000000000c8947 */ /* 0x000fea0003800000 */
[----:B------:R-:W0:Y:S02]  /*0cb0*/  LDC.64 R34, c[0x0][0x588] ;  /* 0x00016200ff227b82 */ /* 0x000e240000000a00 */
[----:B0-----:R0:W5:Y:S01]  /*0cc0*/  LDG.E R34, desc[UR36][R34.64] ;  /* 0x0000002422227981 */ /* 0x001162000c1e1900 */
[----:B------:R-:W-:Y:S05]  /*0cd0*/  BRA `(.L_x_5) ;  /* 0x0000000000087947 */ /* 0x000fea0003800000 */
.L_x_6:
[----:B------:R-:W-:Y:S02]  /*0ce0*/  ULDC UR4, c[0x0][0x580] ;  /* 0x0001600000047ab9 */ /* 0x000fe40000000800 */
[----:B------:R-:W-:-:S07]  /*0cf0*/  IMAD.U32 R34, RZ, RZ, UR4 ;  /* 0x00000004ff227e24 */ /* 0x000fce000f8e00ff */
.L_x_5:
[----:B------:R-:W-:Y:S02]  /*0d00*/  ULDC.64 UR4, c[0x0][0x5a0] ;  /* 0x0001680000047ab9 */ /* 0x000fe40000000a00 */
[----:B------:R-:W-:-:S04]  /*0d10*/  ISETP.NE.U32.AND P0, PT, RZ, UR4, PT ;  /* 0x00000004ff007c0c */ /* 0x000fc8000bf05070 */
[----:B------:R-:W-:-:S13]  /*0d20*/  ISETP.NE.AND.EX P0, PT, RZ, UR5, PT, P0 ;  /* 0x00000005ff007c0c */ /* 0x000fda000bf05300 */
[----:B------:R-:W-:Y:S05]  /*0d30*/  @!P0 BRA `(.L_x_7) ;  /* 0x00000000001c8947 */ /* 0x000fea0003800000 */
[----:B-1----:R-:W1:Y:S02]  /*0d40*/  LDC.64 R6, c[0x0][0x5a0] ;  /* 0x00016800ff067b82 */ /* 0x002e640000000a00 */
[----:B-1----:R-:W2:Y:S02]  /*0d50*/  LDG.E.64 R6, desc[UR36][R6.64] ;  /* 0x0000002406067981 */ /* 0x002ea4000c1e1b00 */
[----:B--2---:R-:W-:-:S04]  /*0d60*/  ISETP.NE.U32.AND P0, PT, R6, RZ, PT ;  /* 0x000000ff0600720c */ /* 0x004fc80003f05070 */
[----:B------:R-:W-:-:S13]  /*0d70*/  ISETP.NE.AND.EX P0, PT, R7, RZ, PT, P0 ;  /* 0x000000ff0700720c */ /* 0x000fda0003f05300 */
[----:B------:R-:W-:Y:S05]  /*0d80*/  @!P0 BRA `(.L_x_7) ;  /* 0x0000000000088947 */ /* 0x000fea0003800000 */
[----:B0-----:R2:W5:Y:S01]  /*0d90*/  LD.E R35, desc[UR36][R6.64] ;  /* 0x0000002406237980 */ /* 0x001562000c101900 */
[----:B------:R-:W-:Y:S05]  /*0da0*/  BRA `(.L_x_8) ;  /* 0x0000000000247947 */ /* 0x000fea0003800000 */
.L_x_7:
[----:B------:R-:W-:Y:S02]  /*0db0*/  ULDC.64 UR4, c[0x0][0x590] ;  /* 0x0001640000047ab9 */ /* 0x000fe40000000a00 */
[----:B------:R-:W-:-:S04]  /*0dc0*/  ISETP.NE.U32.AND P0, PT, RZ, UR4, PT ;  /* 0x00000004ff007c0c */ /* 0x000fc8000bf05070 */
[----:B------:R-:W-:-:S13]  /*0dd0*/  ISETP.NE.AND.EX P0, PT, RZ, UR5, PT, P0 ;  /* 0x00000005ff007c0c */ /* 0x000fda000bf05300 */
[----:B------:R-:W-:Y:S05]  /*0de0*/  @!P0 BRA `(.L_x_9) ;  /* 0x00000000000c8947 */ /* 0x000fea0003800000 */
[----:B-1----:R-:W0:Y:S02]  /*0df0*/  LDC.64 R6, c[0x0][0x590] ;  /* 0x00016400ff067b82 */ /* 0x002e240000000a00 */
[----:B0-----:R0:W5:Y:S01]  /*0e00*/  LDG.E R35, desc[UR36][R6.64] ;  /* 0x0000002406237981 */ /* 0x001162000c1e1900 */
[----:B------:R-:W-:Y:S05]  /*0e10*/  BRA `(.L_x_8) ;  /* 0x0000000000087947 */ /* 0x000fea0003800000 */
.L_x_9:
[----:B------:R-:W-:Y:S02]  /*0e20*/  ULDC UR4, c[0x0][0x584] ;  /* 0x0001610000047ab9 */ /* 0x000fe40000000800 */
[----:B0-----:R-:W-:-:S07]  /*0e30*/  IMAD.U32 R35, RZ, RZ, UR4 ;  /* 0x00000004ff237e24 */ /* 0x001fce000f8e00ff */
.L_x_8:
[----:B------:R-:W3:Y:S01]  /*0e40*/  LDC R23, c[0x0][0x65c] ;  /* 0x00019700ff177b82 */ /* 0x000ee20000000800 */
[----:B------:R-:W4:Y:S01]  /*0e50*/  S2R R14, SR_CTAID.Y ;  /* 0x00000000000e7919 */ /* 0x000f220000002600 */
[----:B------:R-:W-:Y:S01]  /*0e60*/  ULDC UR6, c[0x0][0x28c] ;  /* 0x0000a30000067ab9 */ /* 0x000fe20000000800 */
[----:B------:R-:W-:Y:S01]  /*0e70*/  ISETP.NE.AND P0, PT, R8, 0x2, PT ;  /* 0x000000020800780c */ /* 0x000fe20003f05270 */
[----:B------:R-:W-:Y:S01]  /*0e80*/  UIADD3 UR6, UR6, 0x1f, URZ ;  /* 0x0000001f06067890 */ /* 0x000fe2000fffe03f */
[----:B012---:R-:W0:Y:S01]  /*0e90*/  S2R R6, SR_CTAID.X ;  /* 0x0000000000067919 */ /* 0x007e220000002500 */
[----:B------:R-:W-:Y:S01]  /*0ea0*/  UMOV UR38, URZ ;  /* 0x0000003f00267c82 */ /* 0x000fe20008000000 */
[----:B------:R-:W-:Y:S01]  /*0eb0*/  UMOV UR39, URZ ;  /* 0x0000003f00277c82 */ /* 0x000fe20008000000 */
[----:B------:R-:W-:Y:S01]  /*0ec0*/  USHF.R.S32.HI UR7, URZ, 0x1f, UR6 ;  /* 0x0000001f3f077899 */ /* 0x000fe20008011406 */
[----:B------:R-:W-:-:S03]  /*0ed0*/  ULDC.64 UR8, c[0x0][0x650] ;  /* 0x0001940000087ab9 */ /* 0x000fc60000000a00 */
[----:B------:R-:W-:-:S04]  /*0ee0*/  ULEA.HI UR7, UR7, UR6, URZ, 0x5 ;  /* 0x0000000607077291 */ /* 0x000fc8000f8f283f */
[----:B------:R-:W-:Y:S01]  /*0ef0*/  USHF.R.S32.HI UR40, URZ, 0x5, UR7 ;  /* 0x000000053f287899 */ /* 0x000fe20008011407 */
[----:B---3--:R-:W-:-:S04]  /*0f00*/  ISETP.NE.AND P1, PT, R23, 0x1, PT ;  /* 0x000000011700780c */ /* 0x008fc80003f25270 */
[----:B------:R-:W-:-:S09]  /*0f10*/  P2R R0, PR, RZ, 0x2 ;  /* 0x00000002ff007803 */ /* 0x000fd20000000000 */
[----:B------:R-:W0:Y:S01]  /*0f20*/  @P1 LDC R7, c[0x0][0x10] ;  /* 0x00000400ff071b82 */ /* 0x000e220000000800 */
[----:B----4-:R-:W-:Y:S02]  /*0f30*/  @P1 IMAD.MOV.U32 R8, RZ, RZ, R14 ;  /* 0x000000ffff081224 */ /* 0x010fe400078e000e */
[----:B------:R-:W-:Y:S02]  /*0f40*/  @P1 IMAD.MOV.U32 R9, RZ, RZ, RZ ;  /* 0x000000ffff091224 */ /* 0x000fe400078e00ff */
[----:B------:R-:W-:-:S03]  /*0f50*/  @P1 IMAD.MOV.U32 R19, RZ, RZ, RZ ;  /* 0x000000ffff131224 */ /* 0x000fc600078e00ff */
[----:B------:R-:W1:Y:S01]  /*0f60*/  @!P1 LDC R11, c[0x0][0xc] ;  /* 0x00000300ff0b9b82 */ /* 0x000e620000000800 */
[----:B------:R-:W-:Y:S01]  /*0f70*/  ULDC UR4, c[0x0][0xc] ;  /* 0x0000030000047ab9 */ /* 0x000fe20000000800 */
[----:B------:R-:W-:Y:S02]  /*0f80*/  ULDC UR5, c[0x0][0x10] ;  /* 0x0000040000057ab9 */ /* 0x000fe40000000800 */
[----:B------:R-:W-:-:S04]  /*0f90*/  UIMAD.WIDE.U32 UR4, UR4, UR5, URZ ;  /* 0x00000005040472a5 */ /* 0x000fc8000f8e003f */
[----:B------:R-:W2:Y:S01]  /*0fa0*/  LDC R16, c[0x0][0x14] ;  /* 0x00000500ff107b82 */ /* 0x000ea20000000800 */
[----:B0-----:R-:W-:-:S04]  /*0fb0*/  @P1 IMAD.WIDE.U32 R8, R6, R7, R8 ;  /* 0x0000000706081225 */ /* 0x001fc800078e0008 */
[----:B------:R-:W-:Y:S02]  /*0fc0*/  IMAD.MOV.U32 R7, RZ, RZ, RZ ;  /* 0x000000ffff077224 */ /* 0x000fe400078e00ff */
[----:B------:R-:W-:Y:S02]  /*0fd0*/  @P1 IMAD.IADD R19, R9, 0x1, R19 ;  /* 0x0000000109131824 */ /* 0x000fe400078e0213 */
[----:B------:R-:W-:Y:S02]  /*0fe0*/  @P1 IMAD.MOV.U32 R22, RZ, RZ, R8 ;  /* 0x000000ffff161224 */ /* 0x000fe400078e0008 */
[----:B-1----:R-:W-:-:S04]  /*0ff0*/  @!P1 IMAD.WIDE.U32 R8, R11, R14, R6 ;  /* 0x0000000e0b089225 */ /* 0x002fc800078e0006 */
[----:B------:R-:W-:Y:S02]  /*1000*/  @!P1 IMAD.MOV.U32 R22, RZ, RZ, R8 ;  /* 0x000000ffff169224 */ /* 0x000fe400078e0008 */
[C---:B--2---:R-:W-:Y:S02]  /*1010*/  IMAD R11, R16.reuse, UR5, RZ ;  /* 0x00000005100b7c24 */ /* 0x044fe4000f8e02ff */
[----:B------:R-:W-:-:S04]  /*1020*/  IMAD.WIDE.U32 R16, R16, UR4, RZ ;  /* 0x0000000410107c25 */ /* 0x000fc8000f8e00ff */
[----:B------:R-:W-:Y:S02]  /*1030*/  @!P1 IMAD.MOV.U32 R19, RZ, RZ, R9 ;  /* 0x000000ffff139224 */ /* 0x000fe400078e0009 */
[----:B------:R-:W-:Y:S01]  /*1040*/  IMAD.IADD R0, R17, 0x1, R11 ;  /* 0x0000000111007824 */ /* 0x000fe200078e020b */
[----:B------:R-:W-:Y:S06]  /*1050*/  @P0 BRA `(.L_x_10) ;  /* 0x0000000000280947 */ /* 0x000fec0003800000 */
[----:B------:R-:W-:Y:S01]  /*1060*/  UIMAD.WIDE.U32 UR4, UR40, 0x6c16c16d, URZ ;  /* 0x6c16c16d280478a5 */ /* 0x000fe2000f8e003f */
[----:B------:R-:W-:Y:S01]  /*1070*/  IADD3 R22, P0, R22, R16, RZ ;  /* 0x0000001016167210 */ /* 0x000fe20007f1e0ff */
[----:B------:R-:W-:Y:S02]  /*1080*/  UISETP.GE.U32.AND UP0, UPT, UR40, 0x2d, UPT ;  /* 0x0000002d2800788c */ /* 0x000fe4000bf06070 */
[----:B------:R-:W-:Y:S02]  /*1090*/  UIADD3 UR4, -UR5, UR40, URZ ;  /* 0x0000002805047290 */ /* 0x000fe4000fffe13f */
[----:B------:R-:W-:Y:S01]  /*10a0*/  IMAD.X R19, R0, 0x1, R19, P0 ;  /* 0x0000000100137824 */ /* 0x000fe200000e0613 */
[----:B------:R-:W-:Y:S01]  /*10b0*/  UMOV UR39, URZ ;  /* 0x0000003f00277c82 */ /* 0x000fe20008000000 */
[----:B------:R-:W-:-:S04]  /*10c0*/  ULEA.HI UR4, UR4, UR5, URZ, 0x1f ;  /* 0x0000000504047291 */ /* 0x000fc8000f8ff83f */
[----:B------:R-:W-:-:S04]  /*10d0*/  USHF.R.U32.HI UR4, URZ, 0x5, UR4 ;  /* 0x000000053f047899 */ /* 0x000fc80008011604 */
[----:B------:R-:W-:Y:S02]  /*10e0*/  @UP0 ULOP3.LUT UR39, UR4, 0x1, URZ, 0xc0, !UPT ;  /* 0x0000000104270892 */ /* 0x000fe4000f8ec03f */
[----:B------:R-:W-:-:S12]  /*10f0*/  UIMAD UR38, UR4, -0x2d, UR40 ;  /* 0xffffffd3042678a4 */ /* 0x000fd8000f8e0228 */
.L_x_10:
[----:B------:R-:W-:Y:S01]  /*1100*/  ISETP.GE.U32.AND P0, PT, R22, UR8, PT ;  /* 0x0000000816007c0c */ /* 0x000fe2000bf06070 */
[----:B------:R-:W-:Y:S01]  /*1110*/  IMAD.MOV.U32 R32, RZ, RZ, -0x1 ;  /* 0xffffffffff207424 */ /* 0x000fe200078e00ff */
[----:B------:R-:W-:Y:S01]  /*1120*/  PRMT R8, RZ, 0x7610, R8 ;  /* 0x00007610ff087816 */ /* 0x000fe20000000008 */
[----:B------:R-:W-:Y:S01]  /*1130*/  IMAD.MOV.U32 R2, RZ, RZ, -0x1 ;  /* 0xffffffffff027424 */ /* 0x000fe200078e00ff */
[----:B------:R-:W-:Y:S01]  /*1140*/  ISETP.GE.U32.AND.EX P0, PT, R19, UR9, PT, P0 ;  /* 0x0000000913007c0c */ /* 0x000fe2000bf06100 */
[----:B------:R-:W-:-:S12]  /*1150*/  IMAD.MOV.U32 R33, RZ, RZ, -0x1 ;  /* 0xffffffffff217424 */ /* 0x000fd800078e00ff */
[----:B------:R-:W-:Y:S05]  /*1160*/  @P0 BRA `(.L_x_11) ;  /* 0x00000004005c0947 */ /* 0x000fea0003800000 */
[----:B------:R-:W0:Y:S01]  /*1170*/  LDC.64 R20, c[0x0][0x628] ;  /* 0x00018a00ff147b82 */ /* 0x000e220000000a00 */
[----:B------:R-:W-:Y:S02]  /*1180*/  IMAD.MOV.U32 R8, RZ, RZ, R22 ;  /* 0x000000ffff087224 */ /* 0x000fe400078e0016 */
[----:B------:R-:W-:-:S05]  /*1190*/  IMAD.MOV.U32 R9, RZ, RZ, R19 ;  /* 0x000000ffff097224 */ /* 0x000fca00078e0013 */
[----:B------:R-:W1:Y:S08]  /*11a0*/  LDC R2, c[0x0][0x630] ;  /* 0x00018c00ff027b82 */ /* 0x000e700000000800 */
[----:B------:R-:W2:Y:S01]  /*11b0*/  LDC.64 R24, c[0x0][0x620] ;  /* 0x00018800ff187b82 */ /* 0x000ea20000000a00 */
[----:B0-----:R-:W-:-:S04]  /*11c0*/  ISETP.NE.U32.AND P0, PT, R20, RZ, PT ;  /* 0x000000ff1400720c */ /* 0x001fc80003f05070 */
[----:B------:R-:W-:-:S13]  /*11d0*/  ISETP.NE.AND.EX P0, PT, R21, RZ, PT, P0 ;  /* 0x000000ff1500720c */ /* 0x000fda0003f05300 */
[----:B-12---:R-:W-:Y:S05]  /*11e0*/  @!P0 BRA `(.L_x_12) ;  /* 0x0000000000288947 */ /* 0x006fea0003800000 */
[----:B------:R-:W0:Y:S02]  /*11f0*/  LDC R13, c[0x0][0x634] ;  /* 0x00018d00ff0d7b82 */ /* 0x000e240000000800 */
[----:B0-----:R-:W-:-:S05]  /*1200*/  IADD3 R13, P0, R22, R13, RZ ;  /* 0x0000000d160d7210 */ /* 0x001fca0007f1e0ff */
[----:B------:R-:W-:-:S04]  /*1210*/  IMAD.X R15, RZ, RZ, R19, P0 ;  /* 0x000000ffff0f7224 */ /* 0x000fc800000e0613 */
[----:B------:R-:W-:-:S04]  /*1220*/  IMAD.WIDE.U32 R8, R15, R20, RZ ;  /* 0x000000140f087225 */ /* 0x000fc800078e00ff */
[----:B------:R-:W-:-:S04]  /*1230*/  IMAD.WIDE.U32 R10, P0, R13, R21, R8 ;  /* 0x000000150d0a7225 */ /* 0x000fc80007800008 */
[----:B------:R-:W-:-:S04]  /*1240*/  IMAD.WIDE.U32 R8, R13, R20, RZ ;  /* 0x000000140d087225 */ /* 0x000fc800078e00ff */
[----:B------:R-:W-:Y:S01]  /*1250*/  IMAD.X R13, RZ, RZ, RZ, P0 ;  /* 0x000000ffff0d7224 */ /* 0x000fe200000e06ff */
[----:B------:R-:W-:Y:S01]  /*1260*/  IADD3 RZ, P0, R9, R10, RZ ;  /* 0x0000000a09ff7210 */ /* 0x000fe20007f1e0ff */
[----:B------:R-:W-:-:S04]  /*1270*/  IMAD.MOV.U32 R12, RZ, RZ, R11 ;  /* 0x000000ffff0c7224 */ /* 0x000fc800078e000b */
[----:B------:R-:W-:-:S08]  /*1280*/  IMAD.WIDE.U32.X R8, R15, R21, R12, P0 ;  /* 0x000000150f087225 */ /* 0x000fd000000e040c */
.L_x_12:
[-CC-:B------:R-:W-:Y:S01]  /*1290*/  SHF.R.U64 R33, R8, R2.reuse, R9.reuse ;  /* 0x0000000208217219 */ /* 0x180fe20000001209 */
[----:B------:R-:W0:Y:S01]  /*12a0*/  LDC R12, c[0x0][0x618] ;  /* 0x00018600ff0c7b82 */ /* 0x000e220000000800 */
[----:B------:R-:W-:Y:S01]  /*12b0*/  SHF.R.U32.HI R7, RZ, R2, R9 ;  /* 0x00000002ff077219 */ /* 0x000fe20000011609 */
[----:B------:R-:W-:Y:S01]  /*12c0*/  IMAD.MOV.U32 R8, RZ, RZ, R22 ;  /* 0x000000ffff087224 */ /* 0x000fe200078e0016 */
[----:B------:R-:W-:Y:S01]  /*12d0*/  IADD3 R11, P0, RZ, -R33, RZ ;  /* 0x80000021ff0b7210 */ /* 0x000fe20007f1e0ff */
[----:B------:R-:W-:Y:S01]  /*12e0*/  IMAD.MOV.U32 R9, RZ, RZ, R19 ;  /* 0x000000ffff097224 */ /* 0x000fe200078e0013 */
[----:B------:R-:W-:Y:S01]  /*12f0*/  I2FP.F32.U32 R2, R6 ;  /* 0x0000000600027245 */ /* 0x000fe20000201000 */
[----:B------:R-:W-:Y:S02]  /*1300*/  ULDC UR4, c[0x0][0x150] ;  /* 0x0000540000047ab9 */ /* 0x000fe40000000800 */
[----:B------:R-:W1:Y:S01]  /*1310*/  LDC.64 R28, c[0x0][0x640] ;  /* 0x00019000ff1c7b82 */ /* 0x000e620000000a00 */
[----:B------:R-:W-:-:S02]  /*1320*/  IMAD.X R13, RZ, RZ, ~R7, P0 ;  /* 0x000000ffff0d7224 */ /* 0x000fc400000e0e07 */
[----:B------:R-:W-:Y:S01]  /*1330*/  FMUL R2, R2, UR4 ;  /* 0x0000000402027c20 */ /* 0x000fe20008400000 */
[----:B------:R-:W-:Y:S01]  /*1340*/  IMAD.WIDE.U32 R8, R11, R24, R8 ;  /* 0x000000180b087225 */ /* 0x000fe200078e0008 */
[----:B------:R-:W-:-:S03]  /*1350*/  ULDC UR4, c[0x0][0x154] ;  /* 0x0000550000047ab9 */ /* 0x000fc60000000800 */
[----:B------:R-:W-:Y:S01]  /*1360*/  IMAD R10, R13, R24, RZ ;  /* 0x000000180d0a7224 */ /* 0x000fe200078e02ff */
[----:B------:R-:W2:Y:S01]  /*1370*/  LDC R7, c[0x0][0x144] ;  /* 0x00005100ff077b82 */ /* 0x000ea20000000800 */
[----:B------:R-:W3:Y:S02]  /*1380*/  F2I.U32.TRUNC.NTZ R2, R2 ;  /* 0x0000000200027305 */ /* 0x000ee4000020f000 */
[----:B------:R-:W-:-:S04]  /*1390*/  IMAD R11, R11, R25, R10 ;  /* 0x000000190b0b7224 */ /* 0x000fc800078e020a */
[----:B------:R-:W-:Y:S01]  /*13a0*/  IMAD.IADD R9, R9, 0x1, R11 ;  /* 0x0000000109097824 */ /* 0x000fe200078e020b */
[----:B------:R-:W4:Y:S01]  /*13b0*/  LDC R24, c[0x0][0x608] ;  /* 0x00018200ff187b82 */ /* 0x000f220000000800 */
[----:B------:R-:W-:-:S03]  /*13c0*/  IMAD.MOV.U32 R11, RZ, RZ, -0x1 ;  /* 0xffffffffff0b7424 */ /* 0x000fc600078e00ff */
[--C-:B0-----:R-:W-:Y:S02]  /*13d0*/  SHF.R.U64 R20, R8, R12, R9.reuse ;  /* 0x0000000c08147219 */ /* 0x101fe40000001209 */
[----:B------:R-:W-:Y:S02]  /*13e0*/  I2FP.F32.U32 R8, R14 ;  /* 0x0000000e00087245 */ /* 0x000fe40000201000 */
[----:B------:R-:W0:Y:S01]  /*13f0*/  LDC R26, c[0x0][0x658] ;  /* 0x00019600ff1a7b82 */ /* 0x000e220000000800 */
[----:B-1----:R-:W-:Y:S01]  /*1400*/  ISETP.NE.U32.AND P0, PT, R28, RZ, PT ;  /* 0x000000ff1c00720c */ /* 0x002fe20003f05070 */
[----:B---3--:R-:W-:Y:S02]  /*1410*/  IMAD.MOV R10, RZ, RZ, -R2 ;  /* 0x000000ffff0a7224 */ /* 0x008fe400078e0a02 */
[----:B------:R-:W-:Y:S01]  /*1420*/  FMUL R8, R8, UR4 ;  /* 0x0000000408087c20 */ /* 0x000fe20008400000 */
[----:B------:R-:W-:Y:S02]  /*1430*/  SHF.R.U32.HI R9, RZ, R12, R9 ;  /* 0x0000000cff097219 */ /* 0x000fe40000011609 */
[----:B------:R-:W-:Y:S01]  /*1440*/  ISETP.NE.AND.EX P0, PT, R29, RZ, PT, P0 ;  /* 0x000000ff1d00720c */ /* 0x000fe20003f05300 */
[----:B------:R1:W3:Y:S01]  /*1450*/  F2I.U32.TRUNC.NTZ R15, R8 ;  /* 0x00000008000f7305 */ /* 0x0002e2000020f000 */
[----:B------:R-:W1:Y:S01]  /*1460*/  LDC R21, c[0x0][0x148] ;  /* 0x00005200ff157b82 */ /* 0x000e620000000800 */
[----:B--2---:R-:W-:-:S07]  /*1470*/  IMAD R2, R7, R10, R6 ;  /* 0x0000000a07027224 */ /* 0x004fce00078e0206 */
[----:B------:R-:W2:Y:S01]  /*1480*/  LDC R27, c[0x0][0x600] ;  /* 0x00018000ff1b7b82 */ /* 0x000ea20000000800 */
[-CC-:B----4-:R-:W-:Y:S02]  /*1490*/  SHF.R.U64 R36, R20, R24.reuse, R9.reuse ;  /* 0x0000001814247219 */ /* 0x190fe40000001209 */
[----:B------:R-:W-:Y:S01]  /*14a0*/  SHF.R.U32.HI R7, RZ, R24, R9 ;  /* 0x00000018ff077219 */ /* 0x000fe20000011609 */
[----:B------:R-:W-:-:S04]  /*14b0*/  IMAD.MOV.U32 R9, RZ, RZ, 0x1 ;  /* 0x00000001ff097424 */ /* 0x000fc800078e00ff */
[----:B------:R-:W4:Y:S01]  /*14c0*/  LDC R30, c[0x0][0x648] ;  /* 0x00019200ff1e7b82 */ /* 0x000f220000000800 */
[-C--:B0-----:R-:W-:Y:S02]  /*14d0*/  SHF.L.U32 R6, R11, R26.reuse, RZ ;  /* 0x0000001a0b067219 */ /* 0x081fe400000006ff */
[--C-:B------:R-:W-:Y:S02]  /*14e0*/  SHF.R.U64 R24, R36, R26, R7.reuse ;  /* 0x0000001a24187219 */ /* 0x100fe40000001207 */
[----:B------:R-:W-:Y:S02]  /*14f0*/  LOP3.LUT R13, RZ, R6, RZ, 0x33, !PT ;  /* 0x00000006ff0d7212 */ /* 0x000fe400078e33ff */
[-C--:B------:R-:W-:Y:S01]  /*1500*/  SHF.R.U32.HI R7, RZ, R26.reuse, R7 ;  /* 0x0000001aff077219 */ /* 0x080fe20000011607 */
[----:B------:R-:W0:Y:S01]  /*1510*/  LDC R31, c[0x0][0x638] ;  /* 0x00018e00ff1f7b82 */ /* 0x000e220000000800 */
[----:B------:R-:W-:Y:S01]  /*1520*/  SHF.L.U32 R12, R9, R26, RZ ;  /* 0x0000001a090c7219 */ /* 0x000fe200000006ff */
[----:B------:R-:W-:-:S06]  /*1530*/  IMAD.MOV.U32 R6, RZ, RZ, R24 ;  /* 0x000000ffff067224 */ /* 0x000fcc00078e0018 */
[----:B------:R-:W0:Y:S01]  /*1540*/  LDC R32, c[0x0][0x610] ;  /* 0x00018400ff207b82 */ /* 0x000e220000000800 */
[----:B-1-3--:R-:W-:Y:S05]  /*1550*/  @!P0 BRA `(.L_x_13) ;  /* 0x0000000000288947 */ /* 0x00afea0003800000 */
[----:B------:R-:W1:Y:S02]  /*1560*/  LDC R11, c[0x0][0x64c] ;  /* 0x00019300ff0b7b82 */ /* 0x000e640000000800 */
[----:B-1----:R-:W-:-:S05]  /*1570*/  IADD3 R11, P0, R24, R11, RZ ;  /* 0x0000000b180b7210 */ /* 0x002fca0007f1e0ff */
        /* <DEDUP_REMOVED lines=8> */
.L_x_13:
[----:B----4-:R-:W-:Y:S01]  /*1600*/  SHF.R.U64 R6, R6, R30, R7 ;  /* 0x0000001e06067219 */ /* 0x010fe20000001207 */
[----:B--2---:R-:W-:Y:S01]  /*1610*/  VIADD R7, R27, 0xffffffff ;  /* 0xffffffff1b077836 */ /* 0x004fe20000000000 */
[----:B------:R-:W-:Y:S01]  /*1620*/  LOP3.LUT R13, R36, R13, RZ, 0xc0, !PT ;  /* 0x0000000d240d7212 */ /* 0x000fe200078ec0ff */
[----:B------:R-:W-:Y:S02]  /*1630*/  IMAD.MOV R15, RZ, RZ, -R15 ;  /* 0x000000ffff0f7224 */ /* 0x000fe400078e0a0f */
[----:B------:R-:W-:Y:S01]  /*1640*/  IMAD.MOV R8, RZ, RZ, -R6 ;  /* 0x000000ffff087224 */ /* 0x000fe200078e0a06 */
[----:B------:R-:W-:Y:S01]  /*1650*/  LOP3.LUT R7, R20, R7, RZ, 0xc0, !PT ;  /* 0x0000000714077212 */ /* 0x000fe200078ec0ff */
[----:B------:R-:W-:Y:S02]  /*1660*/  IMAD R13, R12, R6, R13 ;  /* 0x000000060c0d7224 */ /* 0x000fe400078e020d */
[----:B------:R-:W-:Y:S02]  /*1670*/  @P1 IMAD R2, R21, R15, R14 ;  /* 0x0000000f15021224 */ /* 0x000fe400078e020e */
[----:B0-----:R-:W-:-:S02]  /*1680*/  IMAD R6, R8, R31, R24 ;  /* 0x0000001f08067224 */ /* 0x001fc400078e0218 */
[----:B------:R-:W-:Y:S02]  /*1690*/  IMAD R32, R13, R32, R2 ;  /* 0x000000200d207224 */ /* 0x000fe400078e0202 */
[----:B------:R-:W-:Y:S02]  /*16a0*/  IMAD R7, R6, R27, R7 ;  /* 0x0000001b06077224 */ /* 0x000fe400078e0207 */
[----:B------:R-:W-:-:S03]  /*16b0*/  IMAD.MOV.U32 R8, RZ, RZ, 0x1 ;  /* 0x00000001ff087424 */ /* 0x000fc600078e00ff */
[----:B------:R-:W-:Y:S02]  /*16c0*/  SEL R2, R7, R32, !P1 ;  /* 0x0000002007027207 */ /* 0x000fe40004800000 */
[----:B------:R-:W-:-:S07]  /*16d0*/  SEL R32, R32, R7, !P1 ;  /* 0x0000000720207207 */ /* 0x000fce0004800000 */
.L_x_11:
[----:B------:R-:W-:Y:S05]  /*16e0*/  @!P2 BRA `(.L_x_14) ;  /* 0x0000001c00f4a947 */ /* 0x000fea0003800000 */
[----:B------:R-:W-:-:S13]  /*16f0*/  ISETP.GT.U32.AND P0, PT, R37, 0x1, PT ;  /* 0x000000012500780c */ /* 0x000fda0003f04070 */
[----:B------:R-:W-:Y:S05]  /*1700*/  @P0 EXIT ;  /* 0x000000000000094d */ /* 0x000fea0003800000 */
.L_x_15:
[----:B------:R-:W-:-:S08]  /*1710*/  NOP ;  /* 0x0000000000007918 */ /* 0x000fd00000000000 */
[----:B------:R-:W0:Y:S02]  /*1720*/  USETMAXREG.TRY_ALLOC.CTAPOOL UP0, 0xe8 ;  /* 0x000000e8000079c8 */ /* 0x000e240008000600 */
[----:B0-----:R-:W-:-:S13]  /*1730*/  PLOP3.LUT P0, PT, PT, PT, UP0, 0x80, 0x0 ;  /* 0x000000000000781c */ /* 0x001fda0003f0f008 */
[----:B------:R-:W-:Y:S05]  /*1740*/  @!P0 BRA `(.L_x_15) ;  /* 0xfffffffc00f08947 */ /* 0x000fea000383ffff */
[----:B------:R-:W-:-:S13]  /*1750*/  LOP3.LUT P0, RZ, R8, 0xff, RZ, 0xc0, !PT ;  /* 0x000000ff08ff7812 */ /* 0x000fda000780c0ff */
[----:B------:R-:W-:Y:S05]  /*1760*/  @!P0 EXIT ;  /* 0x000000000000894d */ /* 0x000fea0003800000 */
[----:B------:R-:W-:Y:S01]  /*1770*/  SHF.R.S32.HI R3, RZ, 0x1f, R4 ;  /* 0x0000001fff037819 */ /* 0x000fe20000011404 */
[----:B------:R-:W0:Y:S01]  /*1780*/  S2UR UR4, SR_CgaCtaId ;  /* 0x00000000000479c3 */ /* 0x000e220000008800 */
[----:B------:R-:W-:Y:S01]  /*1790*/  UMOV UR41, 0x400 ;  /* 0x0000040000297882 */ /* 0x000fe20000000000 */
[----:B------:R-:W-:Y:S01]  /*17a0*/  UISETP.LT.AND UP0, UPT, UR40, 0x1, UPT ;  /* 0x000000012800788c */ /* 0x000fe2000bf01270 */
[CC--:B------:R-:W-:Y:S01]  /*17b0*/  LEA.HI R5, R3.reuse, R4.reuse, RZ, 0x2 ;  /* 0x0000000403057211 */ /* 0x0c0fe200078f10ff */
[----:B------:R-:W-:Y:S01]  /*17c0*/  UIADD3 UR5, UR43, -0x1, URZ ;  /* 0xffffffff2b057890 */ /* 0x000fe2000fffe03f */
[----:B------:R-:W-:Y:S01]  /*17d0*/  LEA.HI R3, R3, R4, RZ, 0x5 ;  /* 0x0000000403037211 */ /* 0x000fe200078f28ff */
[----:B------:R-:W-:Y:S01]  /*17e0*/  USEL UR42, UR40, 0x1, UP0 ;  /* 0x00000001282a7887 */ /* 0x000fe20008000000 */
[--C-:B------:R-:W-:Y:S01]  /*17f0*/  SHF.R.S32.HI R36, RZ, 0x2, R5.reuse ;  /* 0x00000002ff247819 */ /* 0x100fe20000011405 */
[----:B------:R-:W1:Y:S01]  /*1800*/  LDC R40, c[0x0][0x658] ;  /* 0x00019600ff287b82 */ /* 0x000e620000000800 */
[----:B------:R-:W-:Y:S01]  /*1810*/  SHF.R.S32.HI R7, RZ, 0x1f, R5 ;  /* 0x0000001fff077819 */ /* 0x000fe20000011405 */
[----:B------:R-:W-:Y:S01]  /*1820*/  UISETP.NE.AND UP0, UPT, UR5, URZ, UPT ;  /* 0x0000003f0500728c */ /* 0x000fe2000bf05270 */
[----:B------:R-:W-:Y:S01]  /*1830*/  LOP3.LUT R5, R5, 0xfffffffc, RZ, 0xc0, !PT ;  /* 0xfffffffc05057812 */ /* 0x000fe200078ec0ff */
[----:B------:R-:W-:Y:S01]  /*1840*/  ULDC UR8, c[0x0][0x284] ;  /* 0x0000a10000087ab9 */ /* 0x000fe20000000800 */
[----:B------:R-:W-:Y:S01]  /*1850*/  LEA.HI R7, R7, R36, RZ, 0x3 ;  /* 0x0000002407077211 */ /* 0x000fe200078f18ff */
[----:B------:R-:W-:Y:S01]  /*1860*/  USEL UR7, URZ, 0x1, UP0 ;  /* 0x000000013f077887 */ /* 0x000fe20008000000 */
[----:B------:R-:W-:Y:S01]  /*1870*/  SHF.R.S32.HI R3, RZ, 0x5, R3 ;  /* 0x00000005ff037819 */ /* 0x000fe20000011403 */
[----:B------:R-:W2:Y:S01]  /*1880*/  LDC.64 R42, c[0x0][0x5c8] ;  /* 0x00017200ff2a7b82 */ /* 0x000ea20000000a00 */
[----:B------:R-:W-:Y:S01]  /*1890*/  LOP3.LUT R7, R7, 0xfffffff8, RZ, 0xc0, !PT ;  /* 0xfffffff807077812 */ /* 0x000fe200078ec0ff */
[----:B------:R-:W-:Y:S01]  /*18a0*/  IMAD.IADD R5, R4, 0x1, -R5 ;  /* 0x0000000104057824 */ /* 0x000fe200078e0a05 */
[----:B------:R-:W-:Y:S01]  /*18b0*/  SHF.L.U64.HI R44, R16, 0x1, R0 ;  /* 0x00000001102c7819 */ /* 0x000fe20000010200 */
[----:B------:R-:W-:Y:S01]  /*18c0*/  IMAD.U32 R50, RZ, RZ, UR7 ;  /* 0x00000007ff327e24 */ /* 0x000fe2000f8e00ff */
[----:B------:R-:W-:Y:S01]  /*18d0*/  LOP3.LUT R48, R18, 0x1, RZ, 0xfc, !PT ;  /* 0x0000000112307812 */ /* 0x000fe200078efcff */
[----:B------:R-:W-:Y:S01]  /*18e0*/  IMAD.IADD R36, R36, 0x1, -R7 ;  /* 0x0000000124247824 */ /* 0x000fe200078e0a07 */
[----:B------:R-:W-:Y:S01]  /*18f0*/  USHF.L.U32 UR47, UR40, 0x1, URZ ;  /* 0x00000001282f7899 */ /* 0x000fe2000800063f */
[----:B------:R-:W3:Y:S01]  /*1900*/  LDC R4, c[0x0][0x288] ;  /* 0x0000a200ff047b82 */ /* 0x000ee20000000800 */
[----:B0-----:R-:W-:Y:S01]  /*1910*/  ULEA UR41, UR4, UR41, 0x18 ;  /* 0x0000002904297291 */ /* 0x001fe2000f8ec03f */
[--C-:B------:R-:W-:Y:S01]  /*1920*/  IMAD R47, R3, -0x10, -R36.reuse ;  /* 0xfffffff0032f7824 */ /* 0x100fe200078e0a24 */
[--C-:B------:R-:W-:Y:S01]  /*1930*/  SHF.R.S32.HI R37, RZ, 0x1f, R36.reuse ;  /* 0x0000001fff257819 */ /* 0x100fe20000011424 */
[----:B------:R-:W-:Y:S01]  /*1940*/  USHF.L.U32 UR4, UR5, 0x3, URZ ;  /* 0x0000000305047899 */ /* 0x000fe2000800063f */
[----:B------:R-:W-:Y:S01]  /*1950*/  IMAD.MOV.U32 R7, RZ, RZ, 0x1 ;  /* 0x00000001ff077424 */ /* 0x000fe200078e00ff */
[----:B------:R-:W-:Y:S01]  /*1960*/  UIADD3 UR5, UR41, 0x2d400, URZ ;  /* 0x0002d40029057890 */ /* 0x000fe2000fffe03f */
[----:B------:R-:W-:Y:S01]  /*1970*/  IMAD.SHL.U32 R38, R5, 0x2, RZ ;  /* 0x0000000205267824 */ /* 0x000fe200078e00ff */
[----:B------:R-:W0:Y:S01]  /*1980*/  LDC R45, c[0x0][0x600] ;  /* 0x00018000ff2d7b82 */ /* 0x000e220000000800 */
[----:B------:R-:W-:Y:S01]  /*1990*/  IMAD.WIDE R36, R3, 0x10, R36 ;  /* 0x0000001003247825 */ /* 0x000fe200078e0224 */
[----:B------:R-:W-:-:S02]  /*19a0*/  UIADD3 UR6, UR41, 0x400, URZ ;  /* 0x0000040029067890 */ /* 0x000fc4000fffe03f */
[----:B------:R-:W-:Y:S01]  /*19b0*/  USHF.R.U32.HI UR5, URZ, 0x4, UR5 ;  /* 0x000000043f057899 */ /* 0x000fe20008011605 */
[----:B------:R-:W-:Y:S01]  /*19c0*/  IMAD.MOV.U32 R3, RZ, RZ, -0x1 ;  /* 0xffffffffff037424 */ /* 0x000fe200078e00ff */
[----:B------:R-:W-:Y:S01]  /*19d0*/  USHF.R.U32.HI UR6, URZ, 0x4, UR6 ;  /* 0x000000043f067899 */ /* 0x000fe20008011606 */
[----:B------:R-:W-:Y:S01]  /*19e0*/  SHF.R.S32.HI R39, RZ, 0x1f, R38 ;  /* 0x0000001fff277819 */ /* 0x000fe20000011426 */
[----:B------:R-:W-:Y:S01]  /*19f0*/  UIADD3 UR48, UR41, 0x2e0, URZ ;  /* 0x000002e029307890 */ /* 0x000fe2000fffe03f */
[C---:B--2---:R-:W-:Y:S01]  /*1a00*/  SHF.L.U64.HI R41, R42.reuse, 0x3, R43 ;  /* 0x000000032a297819 */ /* 0x044fe2000001022b */
[----:B------:R-:W-:Y:S01]  /*1a10*/  ULOP3.LUT UR4, UR4, 0x8, URZ, 0xc0, !UPT ;  /* 0x0000000804047892 */ /* 0x000fe2000f8ec03f */
[-C--:B-1----:R-:W-:Y:S01]  /*1a20*/  SHF.L.U32 R3, R3, R40.reuse, RZ ;  /* 0x0000002803037219 */ /* 0x082fe200000006ff */
[----:B------:R-:W-:Y:S01]  /*1a30*/  ULOP3.LUT UR5, UR5, 0x3fff, URZ, 0xc0, !UPT ;  /* 0x00003fff05057892 */ /* 0x000fe2000f8ec03f */
[----:B------:R-:W-:Y:S01]  /*1a40*/  SHF.L.U32 R40, R7, R40, RZ ;  /* 0x0000002807287219 */ /* 0x000fe200000006ff */
[----:B------:R-:W-:Y:S01]  /*1a50*/  ULOP3.LUT UR6, UR6, 0x3fff, URZ, 0xc0, !UPT ;  /* 0x00003fff06067892 */ /* 0x000fe2000f8ec03f */
[----:B------:R-:W-:Y:S01]  /*1a60*/  IMAD.SHL.U32 R42, R42, 0x8, RZ ;  /* 0x000000082a2a7824 */ /* 0x000fe200078e00ff */
[----:B------:R-:W-:Y:S01]  /*1a70*/  LOP3.LUT R46, RZ, R3, RZ, 0x33, !PT ;  /* 0x00000003ff2e7212 */ /* 0x000fe200078e33ff */
[----:B---3--:R-:W-:Y:S01]  /*1a80*/  IMAD R43, R5, -0x2, R4 ;  /* 0xfffffffe052b7824 */ /* 0x008fe200078e0204 */
[----:B------:R-:W-:Y:S01]  /*1a90*/  UIADD3 UR42, -UR42, UR40, URZ ;  /* 0x000000282a2a7290 */ /* 0x000fe2000fffe13f */
[----:B------:R-:W-:Y:S01]  /*1aa0*/  VIADD R47, R47, UR8 ;  /* 0x000000082f2f7c36 */ /* 0x000fe20008000000 */
[----:B------:R-:W-:-:S02]  /*1ab0*/  ULEA UR43, UR43, UR48, 0x3 ;  /* 0x000000302b2b7291 */ /* 0x000fc4000f8e183f */
[----:B------:R-:W-:Y:S01]  /*1ac0*/  ULOP3.LUT UR49, UR4, 0x8, URZ, 0x3c, !UPT ;  /* 0x0000000804317892 */ /* 0x000fe2000f8e3c3f */
[----:B0-----:R-:W-:Y:S01]  /*1ad0*/  VIADD R45, R45, 0xffffffff ;  /* 0xffffffff2d2d7836 */ /* 0x001fe20000000000 */
[----:B------:R-:W-:Y:S02]  /*1ae0*/  ULOP3.LUT UR44, UR4, 0x18, URZ, 0x3c, !UPT ;  /* 0x00000018042c7892 */ /* 0x000fe4000f8e3c3f */
[----:B------:R-:W-:Y:S02]  /*1af0*/  ULOP3.LUT UR45, UR5, 0x10000, URZ, 0xfc, !UPT ;  /* 0x00010000052d7892 */ /* 0x000fe4000f8efc3f */
[----:B------:R-:W-:-:S12]  /*1b00*/  ULOP3.LUT UR46, UR6, 0x10000, URZ, 0xfc, !UPT ;  /* 0x00010000062e7892 */ /* 0x000fd8000f8efc3f */
.L_x_51:
[----:B------:R-:W-:-:S04]  /*1b10*/  SHF.L.U32 R0, R50, 0x1f, RZ ;  /* 0x0000001f32007819 */ /* 0x000fc800000006ff */
[----:B------:R-:W0:Y:S02]  /*1b20*/  SYNCS.PHASECHK.TRANS64.TRYWAIT P0, [UR43+-0x8], R0 ;  /* 0xfffff800ff0075a7 */ /* 0x000e24000800016b */
[----:B012345:R-:W-:Y:S05]  /*1b30*/  @!P0 BRA `(.L_x_16) ;  /* 0x0000004000988947 */ /* 0x03ffea0003800000 */
.L_x_114:
[----:B------:R-:W-:Y:S02]  /*1b40*/  ULDC UR4, c[0x0][0x28c] ;  /* 0x0000a30000047ab9 */ /* 0x000fe40000000800 */
[----:B------:R-:W-:-:S13]  /*1b50*/  ISETP.LT.AND P0, PT, RZ, UR4, PT ;  /* 0x00000004ff007c0c */ /* 0x000fda000bf01270 */
[----:B------:R-:W-:Y:S05]  /*1b60*/  @P0 BRA `(.L_x_17) ;  /* 0x0000000000400947 */ /* 0x000fea0003800000 */
[----:B0-----:R-:W-:Y:S01]  /*1b70*/  MOV R0, 0x0 ;  /* 0x0000000000007802 */ /* 0x001fe20000000f00 */
[----:B------:R-:W-:Y:S01]  /*1b80*/  ULDC.64 UR4, c[0x4][0x68] ;  /* 0x01001a0000047ab9 */ /* 0x000fe20000000a00 */
[----:B------:R-:W-:Y:S01]  /*1b90*/  ULDC.64 UR6, c[0x4][0x8] ;  /* 0x0100020000067ab9 */ /* 0x000fe20000000a00 */
[----:B------:R-:W-:Y:S01]  /*1ba0*/  IMAD.U32 R4, RZ, RZ, UR4 ;  /* 0x00000004ff047e24 */ /* 0x000fe2000f8e00ff */
[----:B------:R0:W1:Y:S01]  /*1bb0*/  LDC.64 R14, c[0x4][R0] ;  /* 0x01000000000e7b82 */ /* 0x0000620000000a00 */
[----:B------:R-:W-:Y:S01]  /*1bc0*/  IMAD.U32 R5, RZ, RZ, UR5 ;  /* 0x00000005ff057e24 */ /* 0x000fe2000f8e00ff */
[----:B------:R-:W-:Y:S01]  /*1bd0*/  ULDC.64 UR4, c[0x4][0x70] ;  /* 0x01001c0000047ab9 */ /* 0x000fe20000000a00 */
[----:B------:R-:W-:Y:S02]  /*1be0*/  IMAD.U32 R10, RZ, RZ, UR6 ;  /* 0x00000006ff0a7e24 */ /* 0x000fe4000f8e00ff */
[----:B------:R-:W-:Y:S02]  /*1bf0*/  IMAD.U32 R6, RZ, RZ, UR4 ;  /* 0x00000004ff067e24 */ /* 0x000fe4000f8e00ff */
[----:B------:R-:W-:-:S02]  /*1c00*/  IMAD.U32 R7, RZ, RZ, UR5 ;  /* 0x00000005ff077e24 */ /* 0x000fc4000f8e00ff */
[----:B------:R-:W-:Y:S02]  /*1c10*/  IMAD.U32 R11, RZ, RZ, UR7 ;  /* 0x00000007ff0b7e24 */ /* 0x000fe4000f8e00ff */
[----:B------:R-:W-:Y:S02]  /*1c20*/  IMAD.MOV.U32 R8, RZ, RZ, 0x1e1 ;  /* 0x000001e1ff087424 */ /* 0x000fe400078e00ff */
[----:B------:R-:W-:Y:S02]  /*1c30*/  IMAD.MOV.U32 R12, RZ, RZ, 0x1 ;  /* 0x00000001ff0c7424 */ /* 0x000fe400078e00ff */
[----:B0-----:R-:W-:-:S07]  /*1c40*/  IMAD.MOV.U32 R13, RZ, RZ, RZ ;  /* 0x000000ffff0d7224 */ /* 0x001fce00078e00ff */
[----:B------:R-:W-:-:S07]  /*1c50*/  LEPC R20, `(.L_x_17) ;  /* 0x000000001014794e */ /* 0x000fce0000000000 */
[----:B-1---5:R-:W-:Y:S05]  /*1c60*/  CALL.ABS.NOINC R14 ;  /* 0x000000000e007343 */ /* 0x022fea0003c00000 */
.L_x_17:
[----:B------:R-:W-:-:S13]  /*1c70*/  ISETP.NE.AND P0, PT, R48, 0x3, PT ;  /* 0x000000033000780c */ /* 0x000fda0003f05270 */
[----:B------:R-:W-:Y:S05]  /*1c80*/  @!P0 BRA `(.L_x_18) ;  /* 0x0000000000048947 */ /* 0x000fea0003800000 */
[----:B------:R-:W-:Y:S01]  /*1c90*/  BPT.TRAP 0x1 ;  /* 0x000000040000795c */ /* 0x000fe20000300000 */
.L_x_18:
[----:B0-----:R-:W-:Y:S02]  /*1ca0*/  IMAD.U32 R3, RZ, RZ, UR38 ;  /* 0x00000026ff037e24 */ /* 0x001fe4000f8e00ff */
[----:B------:R-:W-:-:S03]  /*1cb0*/  IMAD.U32 R0, RZ, RZ, UR39 ;  /* 0x00000027ff007e24 */ /* 0x000fc6000f8e00ff */
[----:B------:R-:W-:Y:S02]  /*1cc0*/  LEA R3, R3, UR41, 0x3 ;  /* 0x0000002903037c11 */ /* 0x000fe4000f8e18ff */
[----:B------:R-:W-:-:S04]  /*1cd0*/  SHF.L.U32 R0, R0, 0x1f, RZ ;  /* 0x0000001f00007819 */ /* 0x000fc800000006ff */
[----:B------:R0:W1:Y:S01]  /*1ce0*/  SYNCS.PHASECHK.TRANS64.TRYWAIT P1, [R3+URZ], R0 ;  /* 0x00000000030075a7 */ /* 0x000062000802017f */
[----:B------:R-:W-:Y:S05]  /*1cf0*/  @!P0 BRA `(.L_x_19) ;  /* 0x0000000000048947 */ /* 0x000fea0003800000 */
[----:B------:R-:W-:Y:S01]  /*1d00*/  BPT.TRAP 0x1 ;  /* 0x000000040000795c */ /* 0x000fe20000300000 */
.L_x_19:
[----:B-1----:R-:W-:Y:S05]  /*1d10*/  @P1 BRA `(.L_x_20) ;  /* 0x0000000000081947 */ /* 0x002fea0003800000 */
[----:B------:R-:W1:Y:S02]  /*1d20*/  SYNCS.PHASECHK.TRANS64.TRYWAIT P1, [R3+URZ], R0 ;  /* 0x00000000030075a7 */ /* 0x000e64000802017f */
[----:B-1----:R-:W-:Y:S05]  /*1d30*/  @!P1 BRA `(.L_x_21) ;  /* 0x0000004000309947 */ /* 0x002fea0003800000 */
.L_x_20:
[----:B------:R-:W-:Y:S05]  /*1d40*/  WARPSYNC.ALL ;  /* 0x0000000000007948 */ /* 0x000fea0003800000 */
[----:B------:R-:W-:Y:S01]  /*1d50*/  ULEA UR4, UR38, UR46, 0x8 ;  /* 0x0000002e26047291 */ /* 0x000fe2000f8e403f */
[----:B------:R-:W-:Y:S01]  /*1d60*/  WARPGROUP.ARRIVE ;  /* 0x00000000000079c5 */ /* 0x000fe20000000000 */
[----:B------:R-:W-:Y:S01]  /*1d70*/  ULEA UR6, UR38, UR45, 0x6 ;  /* 0x0000002d26067291 */ /* 0x000fe2000f8e303f */
[----:B01----:R-:W-:Y:S01]  /*1d80*/  IMAD.U32 R0, RZ, RZ, UR42 ;  /* 0x0000002aff007e24 */ /* 0x003fe2000f8e00ff */
[----:B------:R-:W-:Y:S01]  /*1d90*/  UMOV UR5, 0x80000020 ;  /* 0x8000002000057882 */ /* 0x000fe20000000000 */
[----:B------:R-:W-:-:S03]  /*1da0*/  UMOV UR7, 0x80000020 ;  /* 0x8000002000077882 */ /* 0x000fc60000000000 */
[----:B------:R-:W-:-:S03]  /*1db0*/  ISETP.GE.AND P1, PT, R0, 0x1, PT ;  /* 0x000000010000780c */ /* 0x000fc60003f26270 */
[----:B------:R-:W-:Y:S01]  /*1dc0*/  HGMMA.64x16x16.F32 R24, gdesc[UR4], RZ, !UPT, gsb0 ;  /* 0x00200000041879f0 */ /* 0x000fe2000c0008ff */
[----:B------:R-:W-:Y:S02]  /*1dd0*/  UIADD3 UR4, UR4, 0x2, URZ ;  /* 0x0000000204047890 */ /* 0x000fe4000fffe03f */
[----:B------:R-:W-:Y:S01]  /*1de0*/  UIADD3 UR6, UR6, 0x2, URZ ;  /* 0x0000000206067890 */ /* 0x000fe2000fffe03f */
[----:B------:R-:W-:Y:S01]  /*1df0*/  UMOV UR5, 0x80000020 ;  /* 0x8000002000057882 */ /* 0x000fe20000000000 */
[----:B------:R-:W-:Y:S01]  /*1e00*/  UMOV UR7, 0x80000020 ;  /* 0x8000002000077882 */ /* 0x000fe20000000000 */
[----:B------:R-:W-:Y:S02]  /*1e10*/  WARPGROUP.DEPBAR.LE gsb0, 0x0 ;  /* 0x00008000000079c5 */ /* 0x000fe40000010000 */
[----:B------:R-:W-:-:S06]  /*1e20*/  WARPGROUP.ARRIVE ;  /* 0x00000000000079c5 */ /* 0x000fcc0000000000 */
[----:B------:R-:W-:Y:S03]  /*1e30*/  HGMMA.64x16x16.F32 R24, gdesc[UR4], R24, gsb0 ;  /* 0x00200000041879f0 */ /* 0x000fe60008000818 */
[----:B------:R-:W-:Y:S02]  /*1e40*/  WARPGROUP.DEPBAR.LE gsb0, 0x0 ;  /* 0x00008000000079c5 */ /* 0x000fe40000010000 */
[----:B------:R-:W-:Y:S05]  /*1e50*/  @!P1 BRA `(.L_x_22) ;  /* 0x0000000000d09947 */ /* 0x000fea0003800000 */
[----:B------:R-:W-:Y:S01]  /*1e60*/  UIADD3 UR4, UR38, 0x1, URZ ;  /* 0x0000000126047890 */ /* 0x000fe2000fffe03f */
[----:B------:R-:W-:Y:S01]  /*1e70*/  IMAD.U32 R0, RZ, RZ, UR42 ;  /* 0x0000002aff007e24 */ /* 0x000fe2000f8e00ff */
[----:B------:R-:W-:Y:S02]  /*1e80*/  UMOV UR9, UR38 ;  /* 0x0000002600097c82 */ /* 0x000fe40008000000 */
[----:B------:R-:W-:-:S04]  /*1e90*/  UISETP.NE.AND UP0, UPT, UR4, 0x2d, UPT ;  /* 0x0000002d0400788c */ /* 0x000fc8000bf05270 */
[----:B------:R-:W-:Y:S02]  /*1ea0*/  USEL UR5, URZ, 0x1, UP0 ;  /* 0x000000013f057887 */ /* 0x000fe40008000000 */
[----:B------:R-:W-:Y:S02]  /*1eb0*/  USEL UR8, UR4, URZ, UP0 ;  /* 0x0000003f04087287 */ /* 0x000fe40008000000 */
[----:B------:R-:W-:-:S06]  /*1ec0*/  ULOP3.LUT UR5, UR39, UR5, URZ, 0x3c, !UPT ;  /* 0x0000000527057292 */ /* 0x000fcc000f8e3c3f */
[----:B------:R-:W-:-:S07]  /*1ed0*/  IMAD.U32 R5, RZ, RZ, UR5 ;  /* 0x00000005ff057e24 */ /* 0x000fce000f8e00ff */
.L_x_29:
[----:B01----:R-:W-:Y:S05]  /*1ee0*/  @!P0 BRA `(.L_x_23) ;  /* 0x0000000000048947 */ /* 0x003fea0003800000 */
[----:B------:R-:W-:Y:S01]  /*1ef0*/  BPT.TRAP 0x1 ;  /* 0x000000040000795c */ /* 0x000fe20000300000 */
.L_x_23:
[----:B------:R-:W-:Y:S01]  /*1f00*/  ULEA UR4, UR8, UR41, 0x3 ;  /* 0x0000002908047291 */ /* 0x000fe2000f8e183f */
[----:B------:R-:W-:-:S08]  /*1f10*/  SHF.L.U32 R3, R5, 0x1f, RZ ;  /* 0x0000001f05037819 */ /* 0x000fd000000006ff */
[----:B------:R0:W1:Y:S01]  /*1f20*/  SYNCS.PHASECHK.TRANS64.TRYWAIT P1, [UR4], R3 ;  /* 0x00000003ff0075a7 */ /* 0x0000620008020144 */
[----:B------:R-:W-:Y:S05]  /*1f30*/  @!P0 BRA `(.L_x_24) ;  /* 0x0000000000048947 */ /* 0x000fea0003800000 */
[----:B------:R-:W-:Y:S01]  /*1f40*/  BPT.TRAP 0x1 ;  /* 0x000000040000795c */ /* 0x000fe20000300000 */
.L_x_24:
[----:B-1----:R-:W-:Y:S05]  /*1f50*/  @P1 BRA `(.L_x_25) ;  /* 0x0000000000081947 */ /* 0x002fea0003800000 */
[----:B------:R-:W1:Y:S02]  /*1f60*/  SYNCS.PHASECHK.TRANS64.TRYWAIT P1, [UR4], R3 ;  /* 0x00000003ff0075a7 */ /* 0x000e640008020144 */
[----:B-1----:R-:W-:Y:S05]  /*1f70*/  @!P1 BRA `(.L_x_26) ;  /* 0x0000003c00b49947 */ /* 0x002fea0003800000 */
.L_x_25:
[----:B------:R-:W-:Y:S01]  /*1f80*/  ULEA UR4, UR8, UR46, 0x8 ;  /* 0x0000002e08047291 */ /* 0x000fe2000f8e403f */
[----:B------:R-:W-:Y:S01]  /*1f90*/  WARPGROUP.ARRIVE ;  /* 0x00000000000079c5 */ /* 0x000fe20000000000 */
[----:B------:R-:W-:Y:S01]  /*1fa0*/  ULEA UR6, UR8, UR45, 0x6 ;  /* 0x0000002d08067291 */ /* 0x000fe2000f8e303f */
[----:B------:R-:W-:Y:S01]  /*1fb0*/  UMOV UR5, 0x80000020 ;  /* 0x8000002000057882 */ /* 0x000fe20000000000 */
[----:B------:R-:W-:-:S07]  /*1fc0*/  UMOV UR7, 0x80000020 ;  /* 0x8000002000077882 */ /* 0x000fce0000000000 */
[----:B------:R-:W-:Y:S01]  /*1fd0*/  HGMMA.64x16x16.F32 R24, gdesc[UR4], R24, gsb0 ;  /* 0x00200000041879f0 */ /* 0x000fe20008000818 */
        /* <DEDUP_REMOVED lines=9> */
[----:B------:R-:W-:Y:S01]  /*2070*/  BPT.TRAP 0x1 ;  /* 0x000000040000795c */ /* 0x000fe20000300000 */
.L_x_27:
[----:B------:R-:W-:Y:S01]  /*2080*/  ULEA UR4, UR9, UR41, 0x3 ;  /* 0x0000002909047291 */ /* 0x000fe2000f8e183f */
[----:B------:R-:W-:-:S03]  /*2090*/  ISETP.GT.U32.AND P1, PT, R18, 0x1, PT ;  /* 0x000000011200780c */ /* 0x000fc60003f24070 */
[----:B------:R-:W-:-:S04]  /*20a0*/  UIADD3 UR4, UR4, 0x168, URZ ;  /* 0x0000016804047890 */ /* 0x000fc8000fffe03f */
[----:B------:R-:W-:-:S09]  /*20b0*/  UPRMT UR4, URZ, 0x654, UR4 ;  /* 0x000006543f047896 */ /* 0x000fd20008000004 */
[----:B------:R-:W-:Y:S01]  /*20c0*/  SYNCS.ARRIVE.TRANS64.RED.A1T0 RZ, [UR4], RZ ;  /* 0x000000ffffff79a7 */ /* 0x000fe20008100404 */
[----:B------:R-:W-:Y:S05]  /*20d0*/  @P1 BRA `(.L_x_28) ;  /* 0x0000000000041947 */ /* 0x000fea0003800000 */
[----:B------:R-:W-:Y:S01]  /*20e0*/  BPT.TRAP 0x1 ;  /* 0x000000040000795c */ /* 0x000fe20000300000 */
.L_x_28:
[----:B------:R-:W-:Y:S01]  /*20f0*/  UIADD3 UR8, UR8, 0x1, URZ ;  /* 0x0000000108087890 */ /* 0x000fe2000fffe03f */
[C---:B------:R-:W-:Y:S01]  /*2100*/  ISETP.GT.AND P1, PT, R0.reuse, 0x1, PT ;  /* 0x000000010000780c */ /* 0x040fe20003f24270 */
[----:B------:R-:W-:Y:S01]  /*2110*/  UIADD3 UR9, UR9, 0x1, URZ ;  /* 0x0000000109097890 */ /* 0x000fe2000fffe03f */
[----:B------:R-:W-:Y:S01]  /*2120*/  VIADD R0, R0, 0xffffffff ;  /* 0xffffffff00007836 */ /* 0x000fe20000000000 */
[----:B------:R-:W-:Y:S02]  /*2130*/  UISETP.NE.AND UP0, UPT, UR8, 0x2d, UPT ;  /* 0x0000002d0800788c */ /* 0x000fe4000bf05270 */
[----:B------:R-:W-:Y:S02]  /*2140*/  UISETP.NE.AND UP1, UPT, UR9, 0x2d, UPT ;  /* 0x0000002d0900788c */ /* 0x000fe4000bf25270 */
[----:B------:R-:W-:Y:S02]  /*2150*/  USEL UR4, URZ, 0x1, UP0 ;  /* 0x000000013f047887 */ /* 0x000fe40008000000 */
[----:B------:R-:W-:-:S02]  /*2160*/  USEL UR8, UR8, URZ, UP0 ;  /* 0x0000003f08087287 */ /* 0x000fc40008000000 */
[----:B------:R-:W-:Y:S02]  /*2170*/  USEL UR9, UR9, URZ, UP1 ;  /* 0x0000003f09097287 */ /* 0x000fe40008800000 */
[----:B------:R-:W-:Y:S01]  /*2180*/  LOP3.LUT R5, R5, UR4, RZ, 0x3c, !PT ;  /* 0x0000000405057c12 */ /* 0x000fe2000f8e3cff */
[----:B------:R-:W-:Y:S09]  /*2190*/  @P1 BRA `(.L_x_29) ;  /* 0xfffffffc00501947 */ /* 0x000ff2000383ffff */
.L_x_22:
[----:B------:R-:W2:Y:S01]  /*21a0*/  LDC R0, c[0x0][0x28c] ;  /* 0x0000a300ff007b82 */ /* 0x000ea20000000800 */
[----:B01----:R-:W-:-:S04]  /*21b0*/  IMAD.U32 R3, RZ, RZ, UR49 ;  /* 0x00000031ff037e24 */ /* 0x003fc8000f8e00ff */
[----:B------:R0:W-:Y:S01]  /*21c0*/  SYNCS.ARRIVE.TRANS64.A1T0 RZ, [R3+UR48], RZ ;  /* 0x000000ff03ff79a7 */ /* 0x0001e20008100030 */
[----:B--2---:R-:W-:-:S13]  /*21d0*/  ISETP.GE.AND P1, PT, R0, 0x1, PT ;  /* 0x000000010000780c */ /* 0x004fda0003f26270 */
[----:B0-----:R-:W-:Y:S05]  /*21e0*/  @!P1 BRA `(.L_x_30) ;  /* 0x00000000003c9947 */ /* 0x001fea0003800000 */
[----:B------:R-:W-:Y:S05]  /*21f0*/  @!P0 BRA `(.L_x_31) ;  /* 0x0000000000048947 */ /* 0x000fea0003800000 */
[----:B------:R-:W-:Y:S01]  /*2200*/  BPT.TRAP 0x1 ;  /* 0x000000040000795c */ /* 0x000fe20000300000 */
.L_x_31:
[----:B------:R-:W-:Y:S01]  /*2210*/  UIADD3 UR6, UR38, UR42, URZ ;  /* 0x0000002a26067290 */ /* 0x000fe2000fffe03f */
[----:B------:R-:W-:-:S03]  /*2220*/  ISETP.GT.U32.AND P0, PT, R18, 0x1, PT ;  /* 0x000000011200780c */ /* 0x000fc60003f04070 */
[----:B------:R-:W-:-:S04]  /*2230*/  UIMAD.WIDE.U32 UR4, UR6, 0x6c16c16d, URZ ;  /* 0x6c16c16d060478a5 */ /* 0x000fc8000f8e003f */
[----:B------:R-:W-:-:S04]  /*2240*/  UIADD3 UR4, UR6, -UR5, URZ ;  /* 0x8000000506047290 */ /* 0x000fc8000fffe03f */
[----:B------:R-:W-:-:S04]  /*2250*/  ULEA.HI UR4, UR4, UR5, URZ, 0x1f ;  /* 0x0000000504047291 */ /* 0x000fc8000f8ff83f */
[----:B------:R-:W-:-:S04]  /*2260*/  USHF.R.U32.HI UR4, URZ, 0x5, UR4 ;  /* 0x000000053f047899 */ /* 0x000fc80008011604 */
[----:B------:R-:W-:-:S04]  /*2270*/  UIMAD UR4, UR4, -0x2d, UR6 ;  /* 0xffffffd3040478a4 */ /* 0x000fc8000f8e0206 */
[----:B------:R-:W-:-:S04]  /*2280*/  ULEA UR4, UR4, UR41, 0x3 ;  /* 0x0000002904047291 */ /* 0x000fc8000f8e183f */
[----:B------:R-:W-:-:S04]  /*2290*/  UIADD3 UR4, UR4, 0x168, URZ ;  /* 0x0000016804047890 */ /* 0x000fc8000fffe03f */
[----:B------:R-:W-:-:S09]  /*22a0*/  UPRMT UR4, URZ, 0x654, UR4 ;  /* 0x000006543f047896 */ /* 0x000fd20008000004 */
[----:B------:R-:W-:Y:S01]  /*22b0*/  SYNCS.ARRIVE.TRANS64.RED.A1T0 RZ, [UR4], RZ ;  /* 0x000000ffffff79a7 */ /* 0x000fe20008100404 */
[----:B------:R-:W-:Y:S05]  /*22c0*/  @P0 BRA `(.L_x_30) ;  /* 0x0000000000040947 */ /* 0x000fea0003800000 */
[----:B------:R-:W-:Y:S01]  /*22d0*/  BPT.TRAP 0x1 ;  /* 0x000000040000795c */ /* 0x000fe20000300000 */
.L_x_30:
[----:B------:R-:W-:Y:S01]  /*22e0*/  SHF.L.U32 R0, R50, 0x1f, RZ ;  /* 0x0000001f32007819 */ /* 0x000fe200000006ff */
[----:B------:R-:W-:Y:S01]  /*22f0*/  UISETP.GE.U32.AND UP1, UPT, UR47, 0x2d, UPT ;  /* 0x0000002d2f00788c */ /* 0x000fe2000bf26070 */
[----:B------:R-:W-:Y:S01]  /*2300*/  SHF.R.S32.HI R11, RZ, 0x1f, R33 ;  /* 0x0000001fff0b7819 */ /* 0x000fe20000011421 */
[----:B------:R-:W-:Y:S01]  /*2310*/  UIADD3 UR38, UR38, UR47, URZ ;  /* 0x0000002f26267290 */ /* 0x000fe2000fffe03f */
[----:B------:R-:W0:Y:S03]  /*2320*/  SYNCS.PHASECHK.TRANS64.TRYWAIT P0, [UR43+0x8], R0 ;  /* 0x00000800ff0075a7 */ /* 0x000e26000800016b */
[----:B------:R-:W-:-:S04]  /*2330*/  UISETP.GT.U32.AND UP0, UPT, UR38, 0x2c, UPT ;  /* 0x0000002c2600788c */ /* 0x000fc8000bf04070 */
[----:B------:R-:W-:Y:S02]  /*2340*/  UISETP.LT.U32.AND UP0, UPT, UR47, 0x2d, UP0 ;  /* 0x0000002d2f00788c */ /* 0x000fe40008701070 */
[----:B------:R-:W-:Y:S02]  /*2350*/  @UP1 UIMAD.WIDE.U32 UR4, UR38, 0x6c16c16d, URZ ;  /* 0x6c16c16d260418a5 */ /* 0x000fe4000f8e003f */
[----:B------:R-:W-:Y:S02]  /*2360*/  USEL UR6, URZ, 0x1, !UP0 ;  /* 0x000000013f067887 */ /* 0x000fe4000c000000 */
[----:B------:R-:W-:Y:S02]  /*2370*/  @UP1 UIADD3 UR4, UR38, -UR5, URZ ;  /* 0x8000000526041290 */ /* 0x000fe4000fffe03f */
[----:B------:R-:W-:Y:S02]  /*2380*/  ULOP3.LUT UR39, UR39, UR6, URZ, 0x3c, !UPT ;  /* 0x0000000627277292 */ /* 0x000fe4000f8e3c3f */
[----:B------:R-:W-:-:S04]  /*2390*/  @UP1 ULEA.HI UR4, UR4, UR5, URZ, 0x1f ;  /* 0x0000000504041291 */ /* 0x000fc8000f8ff83f */
[----:B------:R-:W-:-:S04]  /*23a0*/  @UP1 USHF.R.U32.HI UR4, URZ, 0x5, UR4 ;  /* 0x000000053f041899 */ /* 0x000fc80008011604 */
[----:B------:R-:W-:Y:S01]  /*23b0*/  @UP1 ULOP3.LUT UR39, UR39, 0x1, UR4, 0x78, !UPT ;  /* 0x0000000127271892 */ /* 0x000fe2000f8e7804 */
[----:B0-----:R-:W-:Y:S11]  /*23c0*/  @!P0 BRA `(.L_x_32) ;  /* 0x0000003800b88947 */ /* 0x001ff60003800000 */
.L_x_115:
[----:B------:R-:W-:Y:S01]  /*23d0*/  ULDC.64 UR4, c[0x0][0x5d0] ;  /* 0x0001740000047ab9 */ /* 0x000fe20000000a00 */
[----:B------:R-:W-:Y:S01]  /*23e0*/  ULDC UR6, c[0x0][0x284] ;  /* 0x0000a10000067ab9 */ /* 0x000fe20000000800 */
[----:B0-----:R-:W-:Y:S02]  /*23f0*/  IMAD R0, R11, UR4, RZ ;  /* 0x000000040b007c24 */ /* 0x001fe4000f8e02ff */
[----:B------:R-:W-:Y:S02]  /*2400*/  IMAD.SHL.U32 R8, R2, 0x10, RZ ;  /* 0x0000001002087824 */ /* 0x000fe400078e00ff */
[C---:B------:R-:W-:Y:S02]  /*2410*/  IMAD R5, R33.reuse, UR5, R0 ;  /* 0x0000000521057c24 */ /* 0x040fe4000f8e0200 */
[----:B------:R-:W-:Y:S01]  /*2420*/  IMAD.SHL.U32 R0, R32, 0x40, RZ ;  /* 0x0000004020007824 */ /* 0x000fe200078e00ff */
[----:B------:R-:W-:Y:S01]  /*2430*/  SHF.R.S32.HI R9, RZ, 0x1f, R8 ;  /* 0x0000001fff097819 */ /* 0x000fe20000011408 */
[----:B------:R-:W-:Y:S01]  /*2440*/  IMAD.WIDE.U32 R2, R33, UR4, R38 ;  /* 0x0000000421027c25 */ /* 0x000fe2000f8e0026 */
[----:B------:R-:W-:-:S02]  /*2450*/  ULDC.64 UR4, c[0x0][0x5c8] ;  /* 0x0001720000047ab9 */ /* 0x000fc40000000a00 */
[----:B------:R-:W-:Y:S01]  /*2460*/  ISETP.GE.AND P0, PT, R0, UR6, PT ;  /* 0x0000000600007c0c */ /* 0x000fe2000bf06270 */
[----:B------:R-:W-:Y:S01]  /*2470*/  ULDC UR6, c[0x0][0x288] ;  /* 0x0000a20000067ab9 */ /* 0x000fe20000000800 */
[----:B------:R-:W-:Y:S01]  /*2480*/  IADD3 R2, P1, R8, R2, RZ ;  /* 0x0000000208027210 */ /* 0x000fe20007f3e0ff */
[----:B------:R-:W-:Y:S01]  /*2490*/  IMAD.WIDE R12, R32, 0x40, R36 ;  /* 0x00000040200c7825 */ /* 0x000fe200078e0224 */
[----:B------:R-:W-:Y:S02]  /*24a0*/  ISETP.GE.OR P0, PT, R8, UR6, P0 ;  /* 0x0000000608007c0c */ /* 0x000fe40008706670 */
[----:B------:R-:W-:Y:S01]  /*24b0*/  IADD3.X R3, R9, R3, R5, P1, !PT ;  /* 0x0000000309037210 */ /* 0x000fe20000ffe405 */
[----:B------:R-:W-:-:S04]  /*24c0*/  IMAD R7, R13, UR4, RZ ;  /* 0x000000040d077c24 */ /* 0x000fc8000f8e02ff */
[C---:B------:R-:W-:Y:S02]  /*24d0*/  IMAD R7, R12.reuse, UR5, R7 ;  /* 0x000000050c077c24 */ /* 0x040fe4000f8e0207 */
[----:B------:R-:W-:-:S04]  /*24e0*/  IMAD.WIDE.U32 R14, R12, UR4, R2 ;  /* 0x000000040c0e7c25 */ /* 0x000fc8000f8e0002 */
[----:B------:R-:W-:Y:S05]  /*24f0*/  @P0 BRA `(.L_x_33) ;  /* 0x0000000800c80947 */ /* 0x000fea0003800000 */
[----:B-----5:R-:W-:Y:S01]  /*2500*/  FSETP.NEU.AND P0, PT, R35, RZ, PT ;  /* 0x000000ff2300720b */ /* 0x020fe20003f0d000 */
[----:B------:R-:W-:Y:S01]  /*2510*/  BSSY B0, `(.L_x_33) ;  /* 0x00000b0000007945 */ /* 0x000fe20003800000 */
[----:B------:R-:W-:Y:S02]  /*2520*/  IMAD.IADD R51, R15, 0x1, R7 ;  /* 0x000000010f337824 */ /* 0x000fe400078e0207 */
[----:B------:R-:W-:Y:S02]  /*2530*/  IMAD.IADD R32, R47, 0x1, -R0 ;  /* 0x000000012f207824 */ /* 0x000fe400078e0a00 */
[----:B------:R-:W-:-:S07]  /*2540*/  IMAD.IADD R56, R43, 0x1, -R8 ;  /* 0x000000012b387824 */ /* 0x000fce00078e0a08 */
[----:B------:R-:W-:Y:S05]  /*2550*/  @!P0 BRA `(.L_x_34) ;  /* 0x0000000400fc8947 */ /* 0x000fea0003800000 */
[----:B------:R-:W0:Y:S01]  /*2560*/  LDC.64 R20, c[0x0][0x5b8] ;  /* 0x00016e00ff147b82 */ /* 0x000e220000000a00 */
[----:B------:R-:W-:-:S07]  /*2570*/  ULDC.64 UR4, c[0x0][0x5c0] ;  /* 0x0001700000047ab9 */ /* 0x000fce0000000a00 */
[----:B------:R-:W1:Y:S08]  /*2580*/  LDC.64 R52, c[0x0][0x5b0] ;  /* 0x00016c00ff347b82 */ /* 0x000e700000000a00 */
[----:B------:R-:W2:Y:S01]  /*2590*/  LDC.64 R54, c[0x0][0x5a8] ;  /* 0x00016a00ff367b82 */ /* 0x000ea20000000a00 */
[-C--:B0-----:R-:W-:Y:S02]  /*25a0*/  IMAD R0, R11, R20.reuse, RZ ;  /* 0x000000140b007224 */ /* 0x081fe400078e02ff */
[----:B------:R-:W-:-:S04]  /*25b0*/  IMAD.WIDE.U32 R2, R33, R20, R38 ;  /* 0x0000001421027225 */ /* 0x000fc800078e0026 */
[----:B------:R-:W-:Y:S01]  /*25c0*/  IMAD R21, R33, R21, R0 ;  /* 0x0000001521157224 */ /* 0x000fe200078e0200 */
[----:B------:R-:W-:Y:S01]  /*25d0*/  IADD3 R4, P0, R8, R2, RZ ;  /* 0x0000000208047210 */ /* 0x000fe20007f1e0ff */
[----:B-1----:R-:W-:-:S03]  /*25e0*/  IMAD R0, R13, R52, RZ ;  /* 0x000000340d007224 */ /* 0x002fc600078e02ff */
[----:B------:R-:W-:Y:S01]  /*25f0*/  IADD3.X R5, R9, R3, R21, P0, !PT ;  /* 0x0000000309057210 */ /* 0x000fe200007fe415 */
[----:B------:R-:W-:Y:S01]  /*2600*/  IMAD R49, R12, R53, R0 ;  /* 0x000000350c317224 */ /* 0x000fe200078e0200 */
[----:B------:R-:W-:Y:S01]  /*2610*/  ISETP.GT.AND P0, PT, R56, RZ, PT ;  /* 0x000000ff3800720c */ /* 0x000fe20003f04270 */
[----:B------:R-:W-:-:S03]  /*2620*/  IMAD.WIDE.U32 R2, R12, R52, R4 ;  /* 0x000000340c027225 */ /* 0x000fc600078e0004 */
[----:B------:R-:W-:Y:S01]  /*2630*/  ISETP.GT.AND P2, PT, R32, RZ, P0 ;  /* 0x000000ff2000720c */ /* 0x000fe20000744270 */
[----:B------:R-:W-:Y:S01]  /*2640*/  IMAD.IADD R0, R3, 0x1, R49 ;  /* 0x0000000103007824 */ /* 0x000fe200078e0231 */
[----:B--2---:R-:W-:-:S04]  /*2650*/  LEA R6, P1, R2, R54, 0x1 ;  /* 0x0000003602067211 */ /* 0x004fc800078208ff */
[----:B------:R-:W-:-:S07]  /*2660*/  LEA.HI.X R7, R2, R55, R0, 0x1, P1 ;  /* 0x0000003702077211 */ /* 0x000fce00008f0c00 */
[----:B------:R0:W2:Y:S01]  /*2670*/  @P2 LDG.E.LTC128B.U16 R0, desc[UR36][R6.64] ;  /* 0x0000002406002981 */ /* 0x0000a2000c1e1520 */
[----:B------:R-:W-:Y:S01]  /*2680*/  IMAD.WIDE.U32 R2, R12, R52, R8 ;  /* 0x000000340c027225 */ /* 0x000fe200078e0008 */
[----:B------:R-:W-:Y:S02]  /*2690*/  BSSY B1, `(.L_x_35) ;  /* 0x0000014000017945 */ /* 0x000fe40003800000 */
[----:B------:R-:W-:-:S04]  /*26a0*/  IADD3 R10, P1, R38, R2, RZ ;  /* 0x00000002260a7210 */ /* 0x000fc80007f3e0ff */
[----:B------:R-:W-:Y:S02]  /*26b0*/  IADD3.X R11, R39, R49, R3, P1, !PT ;  /* 0x00000031270b7210 */ /* 0x000fe40000ffe403 */
[----:B0-----:R-:W-:Y:S01]  /*26c0*/  SHF.L.U64.HI R7, R52, 0x3, R53 ;  /* 0x0000000334077819 */ /* 0x001fe20000010235 */
[----:B------:R-:W-:-:S04]  /*26d0*/  IMAD.WIDE.U32 R10, R33, R20, R10 ;  /* 0x00000014210a7225 */ /* 0x000fc800078e000a */
[----:B------:R-:W-:Y:S02]  /*26e0*/  IMAD.IADD R6, R21, 0x1, R11 ;  /* 0x0000000115067824 */ /* 0x000fe400078e020b */
[----:B--2---:R-:W-:-:S05]  /*26f0*/  HADD2.F32 R2, -RZ, R0.H0_H0 ;  /* 0x20000000ff027230 */ /* 0x004fca0000004100 */
[----:B------:R-:W-:Y:S01]  /*2700*/  FMUL R3, R2, R35 ;  /* 0x0000002302037220 */ /* 0x000fe20000400000 */
[----:B------:R-:W-:-:S03]  /*2710*/  LEA R2, P1, R14, UR4, 0x1 ;  /* 0x000000040e027c11 */ /* 0x000fc6000f8208ff */
[----:B------:R-:W-:Y:S01]  /*2720*/  FFMA R24, R24, R34, R3 ;  /* 0x0000002218187223 */ /* 0x000fe20000000003 */
[----:B------:R-:W-:Y:S02]  /*2730*/  LEA.HI.X R3, R14, UR5, R51, 0x1, P1 ;  /* 0x000000050e037c11 */ /* 0x000fe400088f0c33 */
[----:B------:R-:W-:Y:S02]  /*2740*/  ISETP.GT.AND P1, PT, R56, 0x1, PT ;  /* 0x000000013800780c */ /* 0x000fe40003f24270 */
[----:B------:R-:W-:Y:S02]  /*2750*/  F2FP.F16.F32.PACK_AB R24, RZ, R24 ;  /* 0x00000018ff18723e */ /* 0x000fe400000000ff */
[----:B------:R-:W-:Y:S02]  /*2760*/  ISETP.GT.AND P3, PT, R32, RZ, P1 ;  /* 0x000000ff2000720c */ /* 0x000fe40000f64270 */
[C---:B------:R-:W-:Y:S01]  /*2770*/  LEA R14, P4, R10.reuse, R54, 0x1 ;  /* 0x000000360a0e7211 */ /* 0x040fe200078808ff */
[----:B------:R0:W-:Y:S03]  /*2780*/  @P2 STG.E.U16 desc[UR36][R2.64], R24 ;  /* 0x0000001802002986 */ /* 0x0001e6000c101524 */
[----:B------:R-:W-:Y:S01]  /*2790*/  LEA.HI.X R15, R10, R55, R6, 0x1, P4 ;  /* 0x000000370a0f7211 */ /* 0x000fe200020f0c06 */
[----:B------:R-:W-:-:S06]  /*27a0*/  IMAD.SHL.U32 R6, R52, 0x8, RZ ;  /* 0x0000000834067824 */ /* 0x000fcc00078e00ff */
[----:B------:R-:W-:Y:S05]  /*27b0*/  @!P3 BRA `(.L_x_36) ;  /* 0x000000000004b947 */ /* 0x000fea0003800000 */
[----:B------:R1:W5:Y:S02]  /*27c0*/  LDG.E.LTC128B.U16 R0, desc[UR36][R14.64+0x2] ;  /* 0x000002240e007981 */ /* 0x000364000c1e1520 */
.L_x_36:
[----:B------:R-:W-:Y:S05]  /*27d0*/  BSYNC B1 ;  /* 0x0000000000017941 */ /* 0x000fea0003800000 */
.L_x_35:
[----:B------:R-:W-:Y:S01]  /*27e0*/  IMAD.WIDE.U32 R6, R12, R52, R6 ;  /* 0x000000340c067225 */ /* 0x000fe200078e0006 */
[----:B------:R-:W-:-:S03]  /*27f0*/  ISETP.GT.AND P0, PT, R32, 0x8, P0 ;  /* 0x000000082000780c */ /* 0x000fc60000704270 */
[----:B-----5:R-:W-:Y:S02]  /*2800*/  HADD2.F32 R10, -RZ, R0.H0_H0 ;  /* 0x20000000ff0a7230 */ /* 0x020fe40000004100 */
[----:B------:R-:W-:Y:S01]  /*2810*/  IMAD.IADD R49, R49, 0x1, R7 ;  /* 0x0000000131317824 */ /* 0x000fe200078e0207 */
[----:B------:R-:W-:Y:S02]  /*2820*/  IADD3 R7, P2, R4, R6, RZ ;  /* 0x0000000604077210 */ /* 0x000fe40007f5e0ff */
[----:B------:R-:W-:-:S03]  /*2830*/  FMUL R10, R10, R35 ;  /* 0x000000230a0a7220 */ /* 0x000fc60000400000 */
[----:B------:R-:W-:Y:S02]  /*2840*/  IMAD.X R12, R49, 0x1, R5, P2 ;  /* 0x00000001310c7824 */ /* 0x000fe400010e0605 */
[----:B------:R-:W-:Y:S01]  /*2850*/  FFMA R10, R25, R34, R10 ;  /* 0x00000022190a7223 */ /* 0x000fe2000000000a */
[----:B------:R-:W-:-:S04]  /*2860*/  LEA R4, P2, R7, R54, 0x1 ;  /* 0x0000003607047211 */ /* 0x000fc800078408ff */
[--C-:B------:R-:W-:Y:S02]  /*2870*/  LEA.HI.X R5, R7, R55, R12.reuse, 0x1, P2 ;  /* 0x0000003707057211 */ /* 0x100fe400010f0c0c */
[----:B------:R-:W-:Y:S02]  /*2880*/  F2FP.F16.F32.PACK_AB R10, RZ, R10 ;  /* 0x0000000aff0a723e */ /* 0x000fe400000000ff */
[----:B------:R-:W-:-:S03]  /*2890*/  PRMT R12, R0, 0x7610, R12 ;  /* 0x00007610000c7816 */ /* 0x000fc6000000000c */
[----:B------:R2:W-:Y:S04]  /*28a0*/  @P3 STG.E.U16 desc[UR36][R2.64+0x2], R10 ;  /* 0x0000020a02003986 */ /* 0x0005e8000c101524 */
[----:B------:R-:W3:Y:S01]  /*28b0*/  @P0 LDG.E.LTC128B.U16 R12, desc[UR36][R4.64] ;  /* 0x00000024040c0981 */ /* 0x000ee2000c1e1520 */
[----:B------:R-:W-:Y:S01]  /*28c0*/  IADD3 R8, P2, P3, R38, R6, R8 ;  /* 0x0000000626087210 */ /* 0x000fe20007b5e008 */
[----:B------:R-:W-:Y:S01]  /*28d0*/  BSSY B1, `(.L_x_37) ;  /* 0x0000011000017945 */ /* 0x000fe20003800000 */
[C---:B------:R-:W-:Y:S02]  /*28e0*/  SHF.L.U64.HI R11, R42.reuse, 0x1, R41 ;  /* 0x000000012a0b7819 */ /* 0x040fe40000010229 */
[----:B------:R-:W-:Y:S02]  /*28f0*/  IADD3.X R9, R39, R49, R9, P2, P3 ;  /* 0x0000003127097210 */ /* 0x000fe400017e6409 */
[----:B------:R-:W-:-:S02]  /*2900*/  LEA R6, P2, R42, R2, 0x1 ;  /* 0x000000022a067211 */ /* 0x000fc400078408ff */
[----:B------:R-:W-:Y:S01]  /*2910*/  ISETP.GT.AND P1, PT, R32, 0x8, P1 ;  /* 0x000000082000780c */ /* 0x000fe20000f24270 */
[----:B------:R-:W-:-:S03]  /*2920*/  IMAD.WIDE.U32 R8, R33, R20, R8 ;  /* 0x0000001421087225 */ /* 0x000fc600078e0008 */
[----:B--2---:R-:W-:Y:S01]  /*2930*/  LEA R10, P3, R8, R54, 0x1 ;  /* 0x00000036080a7211 */ /* 0x004fe200078608ff */
[----:B---3--:R-:W-:-:S05]  /*2940*/  HADD2.F32 R0, -RZ, R12.H0_H0 ;  /* 0x2000000cff007230 */ /* 0x008fca0000004100 */
[----:B------:R-:W-:Y:S01]  /*2950*/  FMUL R7, R0, R35 ;  /* 0x0000002300077220 */ /* 0x000fe20000400000 */
[----:B------:R-:W-:-:S03]  /*2960*/  IMAD.IADD R0, R21, 0x1, R9 ;  /* 0x0000000115007824 */ /* 0x000fc600078e0209 */
[----:B------:R-:W-:-:S05]  /*2970*/  FFMA R7, R26, R34, R7 ;  /* 0x000000221a077223 */ /* 0x000fca0000000007 */
[----:B------:R-:W-:Y:S01]  /*2980*/  F2FP.F16.F32.PACK_AB R4, RZ, R7 ;  /* 0x00000007ff04723e */ /* 0x000fe200000000ff */
[----:B------:R-:W-:Y:S01]  /*2990*/  IMAD.X R7, R11, 0x1, R3, P2 ;  /* 0x000000010b077824 */ /* 0x000fe200010e0603 */
[----:B------:R-:W-:-:S04]  /*29a0*/  LEA.HI.X R11, R8, R55, R0, 0x1, P3 ;  /* 0x00000037080b7211 */ /* 0x000fc800018f0c00 */
[----:B------:R2:W-:Y:S01]  /*29b0*/  @P0 STG.E.U16 desc[UR36][R6.64], R4 ;  /* 0x0000000406000986 */ /* 0x0005e2000c101524 */
[----:B------:R-:W-:Y:S05]  /*29c0*/  @!P1 BRA `(.L_x_38) ;  /* 0x0000000000049947 */ /* 0x000fea0003800000 */
[----:B------:R3:W5:Y:S02]  /*29d0*/  LDG.E.LTC128B.U16 R12, desc[UR36][R10.64+0x2] ;  /* 0x000002240a0c7981 */ /* 0x000764000c1e1520 */
.L_x_38:
[----:B------:R-:W-:Y:S05]  /*29e0*/  BSYNC B1 ;  /* 0x0000000000017941 */ /* 0x000fea0003800000 */
.L_x_37:
[----:B-----5:R-:W-:Y:S01]  /*29f0*/  HADD2.F32 R0, -RZ, R12.H0_H0 ;  /* 0x2000000cff007230 */ /* 0x020fe20000004100 */
[----:B------:R-:W-:Y:S01]  /*2a00*/  ISETP.GT.AND P0, PT, R56, 0x8, PT ;  /* 0x000000083800780c */ /* 0x000fe20003f04270 */
[----:B--2---:R-:W-:Y:S01]  /*2a10*/  @P1 IMAD.MOV.U32 R4, RZ, RZ, R6 ;  /* 0x000000ffff041224 */ /* 0x004fe200078e0006 */
[----:B------:R-:W-:Y:S01]  /*2a20*/  BSSY B1, `(.L_x_39) ;  /* 0x0000009000017945 */ /* 0x000fe20003800000 */
[----:B------:R-:W-:Y:S02]  /*2a30*/  @P1 IMAD.MOV.U32 R5, RZ, RZ, R7 ;  /* 0x000000ffff051224 */ /* 0x000fe400078e0007 */
[----:B------:R-:W-:Y:S01]  /*2a40*/  FMUL R0, R0, R35 ;  /* 0x0000002300007220 */ /* 0x000fe20000400000 */
[----:B------:R-:W-:-:S03]  /*2a50*/  ISETP.GT.AND P2, PT, R32, RZ, P0 ;  /* 0x000000ff2000720c */ /* 0x000fc60000744270 */
[----:B------:R-:W-:-:S05]  /*2a60*/  FFMA R0, R27, R34, R0 ;  /* 0x000000221b007223 */ /* 0x000fca0000000000 */
[----:B------:R-:W-:-:S05]  /*2a70*/  F2FP.F16.F32.PACK_AB R0, RZ, R0 ;  /* 0x00000000ff00723e */ /* 0x000fca00000000ff */
[----:B------:R2:W-:Y:S01]  /*2a80*/  @P1 STG.E.U16 desc[UR36][R4.64+0x2], R0 ;  /* 0x0000020004001986 */ /* 0x0005e2000c101524 */
[----:B------:R-:W-:Y:S05]  /*2a90*/  @!P2 BRA `(.L_x_40) ;  /* 0x000000000004a947 */ /* 0x000fea0003800000 */
[----:B------:R4:W5:Y:S02]  /*2aa0*/  LDG.E.LTC128B.U16 R12, desc[UR36][R14.64+0x10] ;  /* 0x000010240e0c7981 */ /* 0x000964000c1e1520 */
.L_x_40:
[----:B------:R-:W-:Y:S05]  /*2ab0*/  BSYNC B1 ;  /* 0x0000000000017941 */ /* 0x000fea0003800000 */
.L_x_39:
[----:B--2--5:R-:W-:Y:S01]  /*2ac0*/  HADD2.F32 R0, -RZ, R12.H0_H0 ;  /* 0x2000000cff007230 */ /* 0x024fe20000004100 */
[----:B------:R-:W-:Y:S01]  /*2ad0*/  ISETP.GT.AND P1, PT, R56, 0x9, PT ;  /* 0x000000093800780c */ /* 0x000fe20003f24270 */
[----:B------:R-:W-:Y:S03]  /*2ae0*/  BSSY B1, `(.L_x_41) ;  /* 0x0000008000017945 */ /* 0x000fe60003800000 */
[----:B------:R-:W-:Y:S01]  /*2af0*/  FMUL R5, R0, R35 ;  /* 0x0000002300057220 */ /* 0x000fe20000400000 */
[----:B------:R-:W-:-:S03]  /*2b00*/  ISETP.GT.AND P3, PT, R32, RZ, P1 ;  /* 0x000000ff2000720c */ /* 0x000fc60000f64270 */
[----:B------:R-:W-:-:S05]  /*2b10*/  FFMA R5, R28, R34, R5 ;  /* 0x000000221c057223 */ /* 0x000fca0000000005 */
[----:B------:R-:W-:-:S05]  /*2b20*/  F2FP.F16.F32.PACK_AB R5, RZ, R5 ;  /* 0x00000005ff05723e */ /* 0x000fca00000000ff */
[----:B------:R2:W-:Y:S01]  /*2b30*/  @P2 STG.E.U16 desc[UR36][R2.64+0x10], R5 ;  /* 0x0000100502002986 */ /* 0x0005e2000c101524 */
[----:B------:R-:W-:Y:S05]  /*2b40*/  @!P3 BRA `(.L_x_42) ;  /* 0x000000000004b947 */ /* 0x000fea0003800000 */
[----:B------:R0:W5:Y:S02]  /*2b50*/  LDG.E.LTC128B.U16 R12, desc[UR36][R14.64+0x12] ;  /* 0x000012240e0c7981 */ /* 0x000164000c1e1520 */
.L_x_42:
[----:B------:R-:W-:Y:S05]  /*2b60*/  BSYNC B1 ;  /* 0x0000000000017941 */ /* 0x000fea0003800000 */
.L_x_41:
[----:B-----5:R-:W-:Y:S01]  /*2b70*/  HADD2.F32 R0, -RZ, R12.H0_H0 ;  /* 0x2000000cff007230 */ /* 0x020fe20000004100 */
[----:B------:R-:W-:Y:S01]  /*2b80*/  ISETP.GT.AND P0, PT, R32, 0x8, P0 ;  /* 0x000000082000780c */ /* 0x000fe20000704270 */
[----:B------:R-:W-:Y:S03]  /*2b90*/  BSSY B1, `(.L_x_43) ;  /* 0x0000007000017945 */ /* 0x000fe60003800000 */
[----:B------:R-:W-:-:S04]  /*2ba0*/  FMUL R0, R0, R35 ;  /* 0x0000002300007220 */ /* 0x000fc80000400000 */
[----:B------:R-:W-:-:S05]  /*2bb0*/  FFMA R0, R29, R34, R0 ;  /* 0x000000221d007223 */ /* 0x000fca0000000000 */
[----:B------:R-:W-:-:S05]  /*2bc0*/  F2FP.F16.F32.PACK_AB R0, RZ, R0 ;  /* 0x00000000ff00723e */ /* 0x000fca00000000ff */
[----:B------:R0:W-:Y:S01]  /*2bd0*/  @P3 STG.E.U16 desc[UR36][R2.64+0x12], R0 ;  /* 0x0000120002003986 */ /* 0x0001e2000c101524 */
[----:B------:R-:W-:Y:S05]  /*2be0*/  @!P0 BRA `(.L_x_44) ;  /* 0x0000000000048947 */ /* 0x000fea0003800000 */
[----:B------:R0:W5:Y:S02]  /*2bf0*/  LDG.E.LTC128B.U16 R12, desc[UR36][R10.64+0x10] ;  /* 0x000010240a0c7981 */ /* 0x000164000c1e1520 */
.L_x_44:
[----:B------:R-:W-:Y:S05]  /*2c00*/  BSYNC B1 ;  /* 0x0000000000017941 */ /* 0x000fea0003800000 */
.L_x_43:
[----:B0----5:R-:W-:Y:S01]  /*2c10*/  HADD2.F32 R0, -RZ, R12.H0_H0 ;  /* 0x2000000cff007230 */ /* 0x021fe20000004100 */
[----:B------:R-:W-:Y:S01]  /*2c20*/  ISETP.GT.AND P1, PT, R32, 0x8, P1 ;  /* 0x000000082000780c */ /* 0x000fe20000f24270 */
[----:B--2---:R-:W-:Y:S01]  /*2c30*/  @P0 IMAD.MOV.U32 R2, RZ, RZ, R6 ;  /* 0x000000ffff020224 */ /* 0x004fe200078e0006 */
[----:B------:R-:W-:Y:S02]  /*2c40*/  BSSY B1, `(.L_x_45) ;  /* 0x0000009000017945 */ /* 0x000fe40003800000 */
[----:B------:R-:W-:-:S04]  /*2c50*/  FMUL R3, R0, R35 ;  /* 0x0000002300037220 */ /* 0x000fc80000400000 */
[----:B------:R-:W-:-:S05]  /*2c60*/  FFMA R3, R30, R34, R3 ;  /* 0x000000221e037223 */ /* 0x000fca0000000003 */
[----:B------:R-:W-:-:S04]  /*2c70*/  F2FP.F16.F32.PACK_AB R3, RZ, R3 ;  /* 0x00000003ff03723e */ /* 0x000fc800000000ff */
[----:B------:R-:W-:Y:S01]  /*2c80*/  PRMT R0, R3, 0x7610, R0 ;  /* 0x0000761003007816 */ /* 0x000fe20000000000 */
[----:B------:R-:W-:-:S05]  /*2c90*/  @P0 IMAD.MOV.U32 R3, RZ, RZ, R7 ;  /* 0x000000ffff030224 */ /* 0x000fca00078e0007 */
[----:B------:R0:W-:Y:S01]  /*2ca0*/  @P0 STG.E.U16 desc[UR36][R2.64+0x10], R0 ;  /* 0x0000100002000986 */ /* 0x0001e2000c101524 */
[----:B------:R-:W-:Y:S05]  /*2cb0*/  @!P1 BRA `(.L_x_46) ;  /* 0x0000000000049947 */ /* 0x000fea0003800000 */
[----:B------:R2:W5:Y:S02]  /*2cc0*/  LDG.E.LTC128B.U16 R12, desc[UR36][R10.64+0x12] ;  /* 0x000012240a0c7981 */ /* 0x000564000c1e1520 */
.L_x_46:
[----:B------:R-:W-:Y:S05]  /*2cd0*/  BSYNC B1 ;  /* 0x0000000000017941 */ /* 0x000fea0003800000 */
.L_x_45:
[----:B------:R-:W-:Y:S05]  /*2ce0*/  @!P1 BRA `(.L_x_47) ;  /* 0x0000000000c89947 */ /* 0x000fea0003800000 */
[----:B-----5:R-:W-:-:S05]  /*2cf0*/  HADD2.F32 R12, -RZ, R12.H0_H0 ;  /* 0x2000000cff0c7230 */ /* 0x020fca0000004100 */
[----:B------:R-:W-:-:S04]  /*2d00*/  FMUL R12, R12, R35 ;  /* 0x000000230c0c7220 */ /* 0x000fc80000400000 */
[----:B------:R-:W-:-:S05]  /*2d10*/  FFMA R12, R31, R34, R12 ;  /* 0x000000221f0c7223 */ /* 0x000fca000000000c */
[----:B------:R-:W-:-:S05]  /*2d20*/  F2FP.F16.F32.PACK_AB R12, RZ, R12 ;  /* 0x0000000cff0c723e */ /* 0x000fca00000000ff */
[----:B------:R0:W-:Y:S01]  /*2d30*/  STG.E.U16 desc[UR36][R6.64+0x12], R12 ;  /* 0x0000120c06007986 */ /* 0x0001e2000c101524 */
[----:B------:R-:W-:Y:S05]  /*2d40*/  BRA `(.L_x_47) ;  /* 0x0000000000b07947 */ /* 0x000fea0003800000 */
.L_x_34:
[----:B------:R-:W-:Y:S01]  /*2d50*/  ULDC.64 UR4, c[0x0][0x5c0] ;  /* 0x0001700000047ab9 */ /* 0x000fe20000000a00 */
[----:B------:R-:W-:Y:S01]  /*2d60*/  ISETP.GT.AND P0, PT, R56, RZ, PT ;  /* 0x000000ff3800720c */ /* 0x000fe20003f04270 */
[-C--:B------:R-:W-:Y:S01]  /*2d70*/  FMUL R24, R24, R34.reuse ;  /* 0x0000002218187220 */ /* 0x080fe20000400000 */
[----:B------:R-:W-:Y:S01]  /*2d80*/  LEA R2, P5, R14, UR4, 0x1 ;  /* 0x000000040e027c11 */ /* 0x000fe2000f8a08ff */
[-C--:B------:R-:W-:Y:S01]  /*2d90*/  FMUL R25, R25, R34.reuse ;  /* 0x0000002219197220 */ /* 0x080fe20000400000 */
[----:B------:R-:W-:Y:S01]  /*2da0*/  ISETP.GT.AND P2, PT, R56, 0x1, PT ;  /* 0x000000013800780c */ /* 0x000fe20003f44270 */
[-C--:B------:R-:W-:Y:S01]  /*2db0*/  FMUL R26, R26, R34.reuse ;  /* 0x000000221a1a7220 */ /* 0x080fe20000400000 */
[----:B------:R-:W-:Y:S01]  /*2dc0*/  ISETP.GT.AND P4, PT, R32, RZ, P0 ;  /* 0x000000ff2000720c */ /* 0x000fe20000784270 */
[-C--:B------:R-:W-:Y:S01]  /*2dd0*/  FMUL R27, R27, R34.reuse ;  /* 0x000000221b1b7220 */ /* 0x080fe20000400000 */
[----:B------:R-:W-:Y:S01]  /*2de0*/  LEA.HI.X R3, R14, UR5, R51, 0x1, P5 ;  /* 0x000000050e037c11 */ /* 0x000fe2000a8f0c33 */
[-C--:B------:R-:W-:Y:S01]  /*2df0*/  FMUL R28, R28, R34.reuse ;  /* 0x000000221c1c7220 */ /* 0x080fe20000400000 */
[----:B------:R-:W-:Y:S01]  /*2e00*/  ISETP.GT.AND P5, PT, R32, RZ, P2 ;  /* 0x000000ff2000720c */ /* 0x000fe200017a4270 */
[----:B------:R-:W-:Y:S01]  /*2e10*/  FMUL R29, R29, R34 ;  /* 0x000000221d1d7220 */ /* 0x000fe20000400000 */
[----:B------:R-:W-:Y:S01]  /*2e20*/  F2FP.F16.F32.PACK_AB R24, RZ, R24 ;  /* 0x00000018ff18723e */ /* 0x000fe200000000ff */
[-C--:B------:R-:W-:Y:S01]  /*2e30*/  FMUL R30, R30, R34.reuse ;  /* 0x000000221e1e7220 */ /* 0x080fe20000400000 */
[----:B------:R-:W-:Y:S01]  /*2e40*/  F2FP.F16.F32.PACK_AB R25, RZ, R25 ;  /* 0x00000019ff19723e */ /* 0x000fe200000000ff */
[----:B------:R-:W-:Y:S01]  /*2e50*/  FMUL R31, R31, R34 ;  /* 0x000000221f1f7220 */ /* 0x000fe20000400000 */
[----:B------:R-:W-:-:S02]  /*2e60*/  SHF.L.U64.HI R5, R42, 0x1, R41 ;  /* 0x000000012a057819 */ /* 0x000fc40000010229 */
[C---:B------:R-:W-:Y:S01]  /*2e70*/  ISETP.GT.AND P3, PT, R56.reuse, 0x8, PT ;  /* 0x000000083800780c */ /* 0x040fe20003f64270 */
[----:B------:R-:W-:Y:S01]  /*2e80*/  @P4 STG.E.U16 desc[UR36][R2.64], R24 ;  /* 0x0000001802004986 */ /* 0x000fe2000c101524 */
[----:B------:R-:W-:Y:S02]  /*2e90*/  ISETP.GT.AND P1, PT, R56, 0x9, PT ;  /* 0x000000093800780c */ /* 0x000fe40003f24270 */
[----:B------:R-:W-:Y:S01]  /*2ea0*/  ISETP.GT.AND P0, PT, R32, 0x8, P0 ;  /* 0x000000082000780c */ /* 0x000fe20000704270 */
[----:B------:R-:W-:Y:S01]  /*2eb0*/  @P5 STG.E.U16 desc[UR36][R2.64+0x2], R25 ;  /* 0x0000021902005986 */ /* 0x000fe2000c101524 */
[----:B------:R-:W-:Y:S02]  /*2ec0*/  LEA R4, P5, R42, R2, 0x1 ;  /* 0x000000022a047211 */ /* 0x000fe400078a08ff */
[C---:B------:R-:W-:Y:S02]  /*2ed0*/  ISETP.GT.AND P2, PT, R32.reuse, 0x8, P2 ;  /* 0x000000082000780c */ /* 0x040fe40001744270 */
[C---:B------:R-:W-:Y:S01]  /*2ee0*/  ISETP.GT.AND P4, PT, R32.reuse, RZ, P3 ;  /* 0x000000ff2000720c */ /* 0x040fe20001f84270 */
[----:B------:R-:W-:Y:S01]  /*2ef0*/  IMAD.X R5, R5, 0x1, R3, P5 ;  /* 0x0000000105057824 */ /* 0x000fe200028e0603 */
[----:B------:R-:W-:-:S02]  /*2f00*/  ISETP.GT.AND P5, PT, R32, RZ, P1 ;  /* 0x000000ff2000720c */ /* 0x000fc40000fa4270 */
[C---:B------:R-:W-:Y:S02]  /*2f10*/  ISETP.GT.AND P3, PT, R32.reuse, 0x8, P3 ;  /* 0x000000082000780c */ /* 0x040fe40001f64270 */
[----:B------:R-:W-:Y:S02]  /*2f20*/  F2FP.F16.F32.PACK_AB R26, RZ, R26 ;  /* 0x0000001aff1a723e */ /* 0x000fe400000000ff */
[----:B------:R-:W-:Y:S02]  /*2f30*/  F2FP.F16.F32.PACK_AB R27, RZ, R27 ;  /* 0x0000001bff1b723e */ /* 0x000fe400000000ff */
[----:B------:R-:W-:Y:S01]  /*2f40*/  ISETP.GT.AND P1, PT, R32, 0x8, P1 ;  /* 0x000000082000780c */ /* 0x000fe20000f24270 */
[----:B------:R-:W-:Y:S01]  /*2f50*/  @P0 STG.E.U16 desc[UR36][R4.64], R26 ;  /* 0x0000001a04000986 */ /* 0x000fe2000c101524 */
[----:B------:R-:W-:Y:S02]  /*2f60*/  F2FP.F16.F32.PACK_AB R28, RZ, R28 ;  /* 0x0000001cff1c723e */ /* 0x000fe400000000ff */
[----:B------:R-:W-:Y:S01]  /*2f70*/  F2FP.F16.F32.PACK_AB R29, RZ, R29 ;  /* 0x0000001dff1d723e */ /* 0x000fe200000000ff */
[----:B------:R-:W-:Y:S01]  /*2f80*/  @P2 STG.E.U16 desc[UR36][R4.64+0x2], R27 ;  /* 0x0000021b04002986 */ /* 0x000fe2000c101524 */
[----:B------:R-:W-:-:S02]  /*2f90*/  F2FP.F16.F32.PACK_AB R30, RZ, R30 ;  /* 0x0000001eff1e723e */ /* 0x000fc400000000ff */
[----:B------:R-:W-:Y:S01]  /*2fa0*/  F2FP.F16.F32.PACK_AB R31, RZ, R31 ;  /* 0x0000001fff1f723e */ /* 0x000fe200000000ff */
[----:B------:R-:W-:Y:S04]  /*2fb0*/  @P4 STG.E.U16 desc[UR36][R2.64+0x10], R28 ;  /* 0x0000101c02004986 */ /* 0x000fe8000c101524 */
[----:B------:R0:W-:Y:S02]  /*2fc0*/  @P5 STG.E.U16 desc[UR36][R2.64+0x12], R29 ;  /* 0x0000121d02005986 */ /* 0x0001e4000c101524 */
[----:B0-----:R-:W-:Y:S02]  /*2fd0*/  @P3 IMAD.MOV.U32 R2, RZ, RZ, R4 ;  /* 0x000000ffff023224 */ /* 0x001fe400078e0004 */
[----:B------:R-:W-:-:S05]  /*2fe0*/  @P3 IMAD.MOV.U32 R3, RZ, RZ, R5 ;  /* 0x000000ffff033224 */ /* 0x000fca00078e0005 */
[----:B------:R0:W-:Y:S04]  /*2ff0*/  @P3 STG.E.U16 desc[UR36][R2.64+0x10], R30 ;  /* 0x0000101e02003986 */ /* 0x0001e8000c101524 */
[----:B------:R0:W-:Y:S02]  /*3000*/  @P1 STG.E.U16 desc[UR36][R4.64+0x12], R31 ;  /* 0x0000121f04001986 */ /* 0x0001e4000c101524 */
.L_x_47:
[----:B------:R-:W-:Y:S05]  /*3010*/  BSYNC B0 ;  /* 0x0000000000007941 */ /* 0x000fea0003800000 */
.L_x_33:
[----:B------:R-:W-:Y:S01]  /*3020*/  LEA R22, P0, R16, R22, 0x1 ;  /* 0x0000001610167211 */ /* 0x000fe200078008ff */
[----:B------:R-:W-:Y:S01]  /*3030*/  ULDC.64 UR4, c[0x0][0x650] ;  /* 0x0001940000047ab9 */ /* 0x000fe20000000a00 */
[----:B0-----:R-:W-:Y:S02]  /*3040*/  IMAD.U32 R0, RZ, RZ, UR44 ;  /* 0x0000002cff007e24 */ /* 0x001fe4000f8e00ff */
[----:B------:R-:W-:Y:S02]  /*3050*/  IMAD.MOV.U32 R32, RZ, RZ, -0x1 ;  /* 0xffffffffff207424 */ /* 0x000fe400078e00ff */
[----:B------:R-:W-:Y:S01]  /*3060*/  IMAD.X R19, R44, 0x1, R19, P0 ;  /* 0x000000012c137824 */ /* 0x000fe200000e0613 */
[----:B------:R-:W-:Y:S01]  /*3070*/  ISETP.GE.U32.AND P0, PT, R22, UR4, PT ;  /* 0x0000000416007c0c */ /* 0x000fe2000bf06070 */
[----:B------:R0:W-:Y:S01]  /*3080*/  SYNCS.ARRIVE.TRANS64.A1T0 RZ, [R0+UR48], RZ ;  /* 0x000000ff00ff79a7 */ /* 0x0001e20008100030 */
[----:B------:R-:W-:Y:S02]  /*3090*/  IMAD.MOV.U32 R2, RZ, RZ, -0x1 ;  /* 0xffffffffff027424 */ /* 0x000fe400078e00ff */
[----:B------:R-:W-:Y:S01]  /*30a0*/  ISETP.GE.U32.AND.EX P0, PT, R19, UR5, PT, P0 ;  /* 0x0000000513007c0c */ /* 0x000fe2000bf06100 */
[----:B------:R-:W-:Y:S01]  /*30b0*/  IMAD.MOV.U32 R33, RZ, RZ, -0x1 ;  /* 0xffffffffff217424 */ /* 0x000fe200078e00ff */
[----:B0-----:R-:W-:-:S11]  /*30c0*/  PRMT R0, RZ, 0x7610, R0 ;  /* 0x00007610ff007816 */ /* 0x001fd60000000000 */
[----:B------:R-:W-:Y:S05]  /*30d0*/  @P0 BRA `(.L_x_48) ;  /* 0x0000000400540947 */ /* 0x000fea0003800000 */
[----:B------:R-:W0:Y:S01]  /*30e0*/  LDC.64 R8, c[0x0][0x628] ;  /* 0x00018a00ff087b82 */ /* 0x000e220000000a00 */
[----:B--23--:R-:W2:Y:S01]  /*30f0*/  S2R R10, SR_CTAID.X ;  /* 0x00000000000a7919 */ /* 0x00cea20000002500 */
[----:B------:R-:W-:Y:S02]  /*3100*/  IMAD.MOV.U32 R6, RZ, RZ, R22 ;  /* 0x000000ffff067224 */ /* 0x000fe400078e0016 */
[----:B------:R-:W-:Y:S01]  /*3110*/  IMAD.MOV.U32 R7, RZ, RZ, R19 ;  /* 0x000000ffff077224 */ /* 0x000fe200078e0013 */
[----:B-1--4-:R-:W1:Y:S03]  /*3120*/  S2R R14, SR_CTAID.Y ;  /* 0x00000000000e7919 */ /* 0x012e660000002600 */
[----:B------:R-:W3:Y:S08]  /*3130*/  LDC R0, c[0x0][0x630] ;  /* 0x00018c00ff007b82 */ /* 0x000ef00000000800 */
[----:B-----5:R-:W4:Y:S01]  /*3140*/  LDC.64 R12, c[0x0][0x620] ;  /* 0x00018800ff0c7b82 */ /* 0x020f220000000a00 */
[----:B0-----:R-:W-:-:S04]  /*3150*/  ISETP.NE.U32.AND P0, PT, R8, RZ, PT ;  /* 0x000000ff0800720c */ /* 0x001fc80003f05070 */
[----:B------:R-:W-:-:S13]  /*3160*/  ISETP.NE.AND.EX P0, PT, R9, RZ, PT, P0 ;  /* 0x000000ff0900720c */ /* 0x000fda0003f05300 */
[----:B-1234-:R-:W-:Y:S05]  /*3170*/  @!P0 BRA `(.L_x_49) ;  /* 0x0000000000288947 */ /* 0x01efea0003800000 */
        /* <DEDUP_REMOVED lines=10> */
.L_x_49:
[-CC-:B------:R-:W-:Y:S01]  /*3220*/  SHF.R.U64 R33, R6, R0.reuse, R7.reuse ;  /* 0x0000000006217219 */ /* 0x180fe20000001207 */
[----:B------:R-:W0:Y:S01]  /*3230*/  LDC.64 R24, c[0x0][0x640] ;  /* 0x00019000ff187b82 */ /* 0x000e220000000a00 */
[----:B------:R-:W-:Y:S01]  /*3240*/  SHF.R.U32.HI R0, RZ, R0, R7 ;  /* 0x00000000ff007219 */ /* 0x000fe20000011607 */
[----:B------:R-:W-:Y:S01]  /*3250*/  IMAD.MOV.U32 R2, RZ, RZ, R22 ;  /* 0x000000ffff027224 */ /* 0x000fe200078e0016 */
[----:B------:R-:W-:Y:S01]  /*3260*/  IADD3 R5, P0, RZ, -R33, RZ ;  /* 0x80000021ff057210 */ /* 0x000fe20007f1e0ff */
[----:B------:R-:W-:Y:S01]  /*3270*/  ULDC UR4, c[0x0][0x150] ;  /* 0x0000540000047ab9 */ /* 0x000fe20000000800 */
[----:B------:R-:W-:-:S03]  /*3280*/  I2FP.F32.U32 R6, R10 ;  /* 0x0000000a00067245 */ /* 0x000fc60000201000 */
[----:B------:R-:W1:Y:S01]  /*3290*/  LDC R4, c[0x0][0x618] ;  /* 0x00018600ff047b82 */ /* 0x000e620000000800 */
[----:B------:R-:W-:Y:S02]  /*32a0*/  IMAD.X R3, RZ, RZ, ~R0, P0 ;  /* 0x000000ffff037224 */ /* 0x000fe400000e0e00 */
[----:B------:R-:W-:Y:S01]  /*32b0*/  FMUL R6, R6, UR4 ;  /* 0x0000000406067c20 */ /* 0x000fe20008400000 */
[----:B------:R-:W-:Y:S01]  /*32c0*/  ULDC UR4, c[0x0][0x154] ;  /* 0x0000550000047ab9 */ /* 0x000fe20000000800 */
[-C--:B------:R-:W-:Y:S02]  /*32d0*/  IMAD R0, R3, R12.reuse, RZ ;  /* 0x0000000c03007224 */ /* 0x080fe400078e02ff */
[----:B------:R-:W-:Y:S01]  /*32e0*/  IMAD.MOV.U32 R3, RZ, RZ, R19 ;  /* 0x000000ffff037224 */ /* 0x000fe200078e0013 */
[----:B------:R-:W2:Y:S01]  /*32f0*/  LDC R20, c[0x0][0x608] ;  /* 0x00018200ff147b82 */ /* 0x000ea20000000800 */
[----:B------:R-:W3:Y:S01]  /*3300*/  F2I.U32.TRUNC.NTZ R6, R6 ;  /* 0x0000000600067305 */ /* 0x000ee2000020f000 */
[----:B------:R-:W-:-:S04]  /*3310*/  IMAD.WIDE.U32 R2, R5, R12, R2 ;  /* 0x0000000c05027225 */ /* 0x000fc800078e0002 */
[----:B------:R-:W-:Y:S02]  /*3320*/  IMAD R5, R5, R13, R0 ;  /* 0x0000000d05057224 */ /* 0x000fe400078e0200 */
[----:B------:R-:W4:Y:S01]  /*3330*/  LDC R9, c[0x0][0x658] ;  /* 0x00019600ff097b82 */ /* 0x000f220000000800 */
[----:B------:R-:W-:Y:S01]  /*3340*/  I2FP.F32.U32 R0, R14 ;  /* 0x0000000e00007245 */ /* 0x000fe20000201000 */
[----:B------:R-:W-:Y:S01]  /*3350*/  IMAD.IADD R3, R3, 0x1, R5 ;  /* 0x0000000103037824 */ /* 0x000fe200078e0205 */
[----:B0-----:R-:W-:-:S05]  /*3360*/  ISETP.NE.U32.AND P0, PT, R24, RZ, PT ;  /* 0x000000ff1800720c */ /* 0x001fca0003f05070 */
[----:B------:R-:W0:Y:S01]  /*3370*/  LDC R7, c[0x0][0x144] ;  /* 0x00005100ff077b82 */ /* 0x000e220000000800 */
[-CC-:B-1----:R-:W-:Y:S01]  /*3380*/  SHF.R.U64 R8, R2, R4.reuse, R3.reuse ;  /* 0x0000000402087219 */ /* 0x182fe20000001203 */
[----:B---3--:R-:W-:Y:S01]  /*3390*/  IMAD.MOV R6, RZ, RZ, -R6 ;  /* 0x000000ffff067224 */ /* 0x008fe200078e0a06 */
[----:B------:R-:W-:Y:S01]  /*33a0*/  SHF.R.U32.HI R3, RZ, R4, R3 ;  /* 0x00000004ff037219 */ /* 0x000fe20000011603 */
[----:B------:R-:W-:Y:S01]  /*33b0*/  FMUL R4, R0, UR4 ;  /* 0x0000000400047c20 */ /* 0x000fe20008400000 */
[----:B------:R-:W-:-:S03]  /*33c0*/  ISETP.NE.AND.EX P0, PT, R25, RZ, PT, P0 ;  /* 0x000000ff1900720c */ /* 0x000fc60003f05300 */
[----:B------:R-:W1:Y:S01]  /*33d0*/  LDC R15, c[0x0][0x148] ;  /* 0x00005200ff0f7b82 */ /* 0x000e620000000800 */
[----:B------:R3:W0:Y:S01]  /*33e0*/  F2I.U32.TRUNC.NTZ R12, R4 ;  /* 0x00000004000c7305 */ /* 0x000622000020f000 */
[-CC-:B--2---:R-:W-:Y:S02]  /*33f0*/  SHF.R.U64 R11, R8, R20.reuse, R3.reuse ;  /* 0x00000014080b7219 */ /* 0x184fe40000001203 */
[----:B------:R-:W-:-:S04]  /*3400*/  SHF.R.U32.HI R0, RZ, R20, R3 ;  /* 0x00000014ff007219 */ /* 0x000fc80000011603 */
[----:B------:R-:W2:Y:S01]  /*3410*/  LDC R21, c[0x0][0x648] ;  /* 0x00019200ff157b82 */ /* 0x000ea20000000800 */
[-CC-:B----4-:R-:W-:Y:S02]  /*3420*/  SHF.R.U64 R13, R11, R9.reuse, R0.reuse ;  /* 0x000000090b0d7219 */ /* 0x190fe40000001200 */
[----:B------:R-:W-:-:S03]  /*3430*/  SHF.R.U32.HI R3, RZ, R9, R0 ;  /* 0x00000009ff037219 */ /* 0x000fc60000011600 */
[----:B------:R-:W-:Y:S02]  /*3440*/  IMAD.MOV.U32 R2, RZ, RZ, R13 ;  /* 0x000000ffff027224 */ /* 0x000fe400078e000d */
[----:B------:R-:W4:Y:S01]  /*3450*/  LDC R26, c[0x0][0x638] ;  /* 0x00018e00ff1a7b82 */ /* 0x000f220000000800 */
[----:B0-----:R-:W-:-:S07]  /*3460*/  IMAD R32, R7, R6, R10 ;  /* 0x0000000607207224 */ /* 0x001fce00078e020a */
[----:B------:R-:W0:Y:S08]  /*3470*/  LDC R27, c[0x0][0x610] ;  /* 0x00018400ff1b7b82 */ /* 0x000e300000000800 */
        /* <DEDUP_REMOVED lines=12> */
.L_x_50:
[----:B------:R-:W-:Y:S01]  /*3540*/  ISETP.NE.AND P0, PT, R23, 0x1, PT ;  /* 0x000000011700780c */ /* 0x000fe20003f05270 */
[----:B------:R-:W-:Y:S01]  /*3550*/  IMAD.MOV R12, RZ, RZ, -R12 ;  /* 0x000000ffff0c7224 */ /* 0x000fe200078e0a0c */
[----:B--2---:R-:W-:Y:S02]  /*3560*/  SHF.R.U64 R0, R2, R21, R3 ;  /* 0x0000001502007219 */ /* 0x004fe40000001203 */
[----:B------:R-:W-:Y:S02]  /*3570*/  LOP3.LUT R3, R11, R46, RZ, 0xc0, !PT ;  /* 0x0000002e0b037212 */ /* 0x000fe400078ec0ff */
[----:B------:R-:W-:Y:S01]  /*3580*/  LOP3.LUT R5, R8, R45, RZ, 0xc0, !PT ;  /* 0x0000002d08057212 */ /* 0x000fe200078ec0ff */
[----:B------:R-:W-:Y:S02]  /*3590*/  IMAD.MOV R2, RZ, RZ, -R0 ;  /* 0x000000ffff027224 */ /* 0x000fe400078e0a00 */
[----:B------:R-:W-:Y:S02]  /*35a0*/  IMAD R3, R40, R0, R3 ;  /* 0x0000000028037224 */ /* 0x000fe400078e0203 */
[----:B----4-:R-:W-:-:S02]  /*35b0*/  IMAD R0, R2, R26, R13 ;  /* 0x0000001a02007224 */ /* 0x010fc400078e020d */
[----:B------:R-:W-:Y:S02]  /*35c0*/  @P0 IMAD R32, R15, R12, R14 ;  /* 0x0000000c0f200224 */ /* 0x000fe400078e020e */
[----:B------:R-:W-:Y:S02]  /*35d0*/  IMAD.MOV.U32 R2, RZ, RZ, 0x1 ;  /* 0x00000001ff027424 */ /* 0x000fe400078e00ff */
[----:B0-----:R-:W-:Y:S02]  /*35e0*/  IMAD R32, R3, R27, R32 ;  /* 0x0000001b03207224 */ /* 0x001fe400078e0220 */
[----:B------:R-:W-:Y:S01]  /*35f0*/  IMAD R3, R0, R28, R5 ;  /* 0x0000001c00037224 */ /* 0x000fe200078e0205 */
[----:B------:R-:W-:-:S04]  /*3600*/  PRMT R0, R2, 0x7610, R0 ;  /* 0x0000761002007816 */ /* 0x000fc80000000000 */
[----:B------:R-:W-:Y:S02]  /*3610*/  SEL R2, R3, R32, !P0 ;  /* 0x0000002003027207 */ /* 0x000fe40004000000 */
[----:B------:R-:W-:-:S07]  /*3620*/  SEL R32, R32, R3, !P0 ;  /* 0x0000000320207207 */ /* 0x000fce0004000000 */
.L_x_48:
[----:B------:R-:W-:Y:S01]  /*3630*/  UIMAD.WIDE.U32 UR4, UR38, 0x6c16c16d, URZ ;  /* 0x6c16c16d260478a5 */ /* 0x000fe2000f8e003f */
[----:B------:R-:W-:Y:S02]  /*3640*/  LOP3.LUT P0, RZ, R0, 0xff, RZ, 0xc0, !PT ;  /* 0x000000ff00ff7812 */ /* 0x000fe4000780c0ff */
[----:B------:R-:W-:Y:S01]  /*3650*/  LOP3.LUT R50, R50, 0x1, RZ, 0x3c, !PT ;  /* 0x0000000132327812 */ /* 0x000fe200078e3cff */
[----:B------:R-:W-:-:S04]  /*3660*/  UIADD3 UR4, UR38, -UR5, URZ ;  /* 0x8000000526047290 */ /* 0x000fc8000fffe03f */
[----:B------:R-:W-:-:S04]  /*3670*/  ULEA.HI UR4, UR4, UR5, URZ, 0x1f ;  /* 0x0000000504047291 */ /* 0x000fc8000f8ff83f */
[----:B------:R-:W-:-:S04]  /*3680*/  USHF.R.U32.HI UR4, URZ, 0x5, UR4 ;  /* 0x000000053f047899 */ /* 0x000fc80008011604 */
[----:B------:R-:W-:Y:S01]  /*3690*/  UIMAD UR38, UR4, -0x2d, UR38 ;  /* 0xffffffd3042678a4 */ /* 0x000fe2000f8e0226 */
[----:B------:R-:W-:Y:S11]  /*36a0*/  @P0 BRA `(.L_x_51) ;  /* 0xffffffe400180947 */ /* 0x000ff6000383ffff */
[----:B------:R-:W-:Y:S05]  /*36b0*/  EXIT ;  /* 0x000000000000794d */ /* 0x000fea0003800000 */
.L_x_14:
[----:B------:R-:W-:-:S08]  /*36c0*/  ISETP.NE.AND P0, PT, R5, RZ, PT ;  /* 0x000000ff0500720c */ /* 0x000fd00003f05270 */
[----:B-----5:R-:W0:-:S00]  /*36d0*/  USETMAXREG.DEALLOC.CTAPOOL 0x28 ;  /* 0x00000028000079c8 */ /* 0x020e0000080e0500 */
[----:B------:R-:W-:Y:S05]  /*36e0*/  @P0 EXIT ;  /* 0x000000000000094d */ /* 0x000fea0003800000 */
[----:B0-----:R-:W-:Y:S01]  /*36f0*/  LOP3.LUT P0, RZ, R8, 0xff, RZ, 0xc0, !PT ;  /* 0x000000ff08ff7812 */ /* 0x001fe2000780c0ff */
[----:B------:R-:W-:Y:S02]  /*3700*/  IMAD.MOV.U32 R6, RZ, RZ, 0x1 ;  /* 0x00000001ff067424 */ /* 0x000fe400078e00ff */
[----:B------:R-:W-:-:S10]  /*3710*/  IMAD.MOV.U32 R7, RZ, RZ, RZ ;  /* 0x000000ffff077224 */ /* 0x000fd400078e00ff */
[----:B------:R-:W-:Y:S05]  /*3720*/  @!P0 BRA `(.L_x_52) ;  /* 0x0000000c00188947 */ /* 0x000fea0003800000 */
[----:B------:R-:W-:Y:S01]  /*3730*/  LOP3.LUT P0, RZ, R3, 0x1f, RZ, 0xc0, !PT ;  /* 0x0000001f03ff7812 */ /* 0x000fe2000780c0ff */
[----:B------:R-:W-:Y:S01]  /*3740*/  ULDC UR5, c[0x0][0x658] ;  /* 0x0001960000057ab9 */ /* 0x000fe20000000800 */
[----:B------:R-:W-:Y:S01]  /*3750*/  UMOV UR6, 0xffffffff ;  /* 0xffffffff00067882 */ /* 0x000fe20000000000 */
[----:B------:R-:W-:Y:S01]  /*3760*/  BSSY B0, `(.L_x_52) ;  /* 0x00000c2000007945 */ /* 0x000fe20003800000 */
[----:B------:R-:W-:Y:S01]  /*3770*/  USHF.L.U32 UR6, UR6, UR5, URZ ;  /* 0x0000000506067299 */ /* 0x000fe2000800063f */
[C---:B------:R-:W-:Y:S01]  /*3780*/  ISETP.NE.AND P2, PT, R4.reuse, RZ, PT ;  /* 0x000000ff0400720c */ /* 0x040fe20003f45270 */
[----:B------:R-:W-:Y:S01]  /*3790*/  IMAD.MOV.U32 R9, RZ, RZ, 0x1 ;  /* 0x00000001ff097424 */ /* 0x000fe200078e00ff */
[----:B------:R-:W-:Y:S01]  /*37a0*/  ISETP.NE.OR P0, PT, R4, RZ, !P0 ;  /* 0x000000ff0400720c */ /* 0x000fe20004705670 */
[----:B------:R-:W-:Y:S01]  /*37b0*/  IMAD.MOV.U32 R6, RZ, RZ, 0x1 ;  /* 0x00000001ff067424 */ /* 0x000fe200078e00ff */
[----:B------:R-:W-:Y:S01]  /*37c0*/  LOP3.LUT R8, R18, 0x2, RZ, 0xfc, !PT ;  /* 0x0000000212087812 */ /* 0x000fe200078efcff */
[----:B------:R-:W-:Y:S01]  /*37d0*/  IMAD.MOV.U32 R7, RZ, RZ, RZ ;  /* 0x000000ffff077224 */ /* 0x000fe200078e00ff */
[----:B------:R-:W-:Y:S01]  /*37e0*/  ULDC UR4, c[0x0][0x600] ;  /* 0x0001800000047ab9 */ /* 0x000fe20000000800 */
[----:B------:R-:W-:Y:S01]  /*37f0*/  UMOV UR7, 0x1 ;  /* 0x0000000100077882 */ /* 0x000fe20000000000 */
[----:B------:R-:W-:-:S02]  /*3800*/  UIADD3 UR19, UR40, 0x1, URZ ;  /* 0x0000000128137890 */ /* 0x000fc4000fffe03f */
[----:B------:R-:W-:Y:S02]  /*3810*/  UIADD3 UR15, UR4, -0x1, URZ ;  /* 0xffffffff040f7890 */ /* 0x000fe4000fffe03f */
[----:B------:R-:W-:Y:S02]  /*3820*/  USHF.L.U32 UR17, UR7, UR5, URZ ;  /* 0x0000000507117299 */ /* 0x000fe4000800063f */
[----:B------:R-:W-:Y:S01]  /*3830*/  ULOP3.LUT UR16, URZ, UR6, URZ, 0x33, !UPT ;  /* 0x000000063f107292 */ /* 0x000fe2000f8e333f */
[----:B------:R-:W-:-:S11]  /*3840*/  ULDC.64 UR20, c[0x0][0x198] ;  /* 0x0000660000147ab9 */ /* 0x000fd60000000a00 */
.L_x_64:
[----:B------:R-:W-:-:S03]  /*3850*/  UMOV UR4, 0xffffffff ;  /* 0xffffffff00047882 */ /* 0x000fc60000000000 */
[----:B------:R-:W-:Y:S05]  /*3860*/  BRA.DIV UR4, `(.L_x_53) ;  /* 0x0000002604a87947 */ /* 0x000fea000b800000 */
[----:B------:R-:W-:-:S13]  /*3870*/  ELECT P6, URZ, PT ;  /* 0x00000000003f782f */ /* 0x000fda00038c0000 */
.L_x_118:
[----:B------:R-:W0:Y:S01]  /*3880*/  LDC R3, c[0x0][0x28c] ;  /* 0x0000a300ff037b82 */ /* 0x000e220000000800 */
[----:B------:R-:W-:Y:S01]  /*3890*/  BSSY B1, `(.L_x_54) ;  /* 0x0000037000017945 */ /* 0x000fe20003800000 */
[----:B0-----:R-:W-:-:S13]  /*38a0*/  ISETP.LT.OR P6, PT, R3, 0x1, !P6 ;  /* 0x000000010300780c */ /* 0x001fda00077c1670 */
[----:B------:R-:W-:Y:S05]  /*38b0*/  @P6 BRA `(.L_x_55) ;  /* 0x0000000000d06947 */ /* 0x000fea0003800000 */
[----:B------:R-:W-:Y:S02]  /*38c0*/  IMAD.SHL.U32 R10, R2, 0x10, RZ ;  /* 0x00000010020a7824 */ /* 0x000fe400078e00ff */
[----:B------:R-:W-:Y:S02]  /*38d0*/  IMAD.SHL.U32 R32, R32, 0x40, RZ ;  /* 0x0000004020207824 */ /* 0x000fe400078e00ff */
[----:B------:R-:W-:Y:S02]  /*38e0*/  IMAD.MOV.U32 R13, RZ, RZ, RZ ;  /* 0x000000ffff0d7224 */ /* 0x000fe400078e00ff */
[----:B------:R-:W-:Y:S02]  /*38f0*/  IMAD.U32 R14, RZ, RZ, UR19 ;  /* 0x00000013ff0e7e24 */ /* 0x000fe4000f8e00ff */
[----:B------:R-:W-:Y:S02]  /*3900*/  IMAD.MOV.U32 R2, RZ, RZ, R6 ;  /* 0x000000ffff027224 */ /* 0x000fe400078e0006 */
[----:B------:R-:W-:-:S07]  /*3910*/  IMAD.MOV.U32 R3, RZ, RZ, R7 ;  /* 0x000000ffff037224 */ /* 0x000fce00078e0007 */
.L_x_59:
[----:B------:R-:W0:Y:S01]  /*3920*/  S2R R5, SR_CgaCtaId ;  /* 0x0000000000057919 */ /* 0x000e220000008800 */
[----:B------:R-:W-:-:S04]  /*3930*/  MOV R4, 0x400 ;  /* 0x0000040000047802 */ /* 0x000fc80000000f00 */
[----:B0-----:R-:W-:Y:S02]  /*3940*/  LEA R12, R5, R4, 0x18 ;  /* 0x00000004050c7211 */ /* 0x001fe400078ec0ff */
[----:B------:R-:W-:Y:S01]  /*3950*/  SHF.L.U32 R4, R2, 0x1f, RZ ;  /* 0x0000001f02047819 */ /* 0x000fe200000006ff */
[----:B------:R-:W0:Y:S02]  /*3960*/  @!P2 LDC R5, c[0x0][0x500] ;  /* 0x00014000ff05ab82 */ /* 0x000e240000000800 */
[----:B------:R-:W-:-:S04]  /*3970*/  IMAD R11, R3, 0x8, R12 ;  /* 0x00000008030b7824 */ /* 0x000fc800078e020c */
[----:B------:R-:W1:Y:S02]  /*3980*/  SYNCS.PHASECHK.TRANS64.TRYWAIT P1, [R11+URZ+0x168], R4 ;  /* 0x000168040b0075a7 */ /* 0x000e64000802017f */
[----:B-1----:R-:W-:Y:S05]  /*3990*/  @!P1 BRA `(.L_x_56) ;  /* 0x00000024007c9947 */ /* 0x002fea0003800000 */
.L_x_119:
[----:B-1----:R-:W-:Y:S01]  /*39a0*/  PRMT R4, R8, 0x9910, RZ ;  /* 0x0000991008047816 */ /* 0x002fe200000000ff */
[----:B0-----:R0:W-:Y:S03]  /*39b0*/  @!P2 SYNCS.ARRIVE.TRANS64 RZ, [R11+URZ], R5 ;  /* 0x000000050bffa9a7 */ /* 0x0011e6000800003f */
[----:B------:R-:W-:-:S13]  /*39c0*/  ISETP.NE.AND P1, PT, R4, 0x2, PT ;  /* 0x000000020400780c */ /* 0x000fda0003f25270 */
[----:B0-----:R-:W-:Y:S05]  /*39d0*/  @P1 BRA `(.L_x_57) ;  /* 0x0000000000041947 */ /* 0x001fea0003800000 */
[----:B------:R-:W-:Y:S01]  /*39e0*/  BPT.TRAP 0x1 ;  /* 0x000000040000795c */ /* 0x000fe20000300000 */
.L_x_57:
[----:B------:R-:W-:Y:S05]  /*39f0*/  @P0 BRA `(.L_x_58) ;  /* 0x0000000000040947 */ /* 0x000fea0003800000 */
[----:B------:R-:W-:Y:S01]  /*3a00*/  BPT.TRAP 0x1 ;  /* 0x000000040000795c */ /* 0x000fe20000300000 */
.L_x_58:
[--C-:B------:R-:W-:Y:S01]  /*3a10*/  IMAD R4, R3, 0x1000, R12.reuse ;  /* 0x0000100003047824 */ /* 0x100fe200078e020c */
[----:B------:R-:W-:Y:S01]  /*3a20*/  R2UR UR9, R11 ;  /* 0x000000000b0972ca */ /* 0x000fe200000e0000 */
[C---:B------:R-:W-:Y:S01]  /*3a30*/  IMAD R12, R3.reuse, 0x400, R12 ;  /* 0x00000400030c7824 */ /* 0x040fe200078e020c */
[----:B------:R-:W-:Y:S01]  /*3a40*/  UIADD3 UR4, UP0, UR20, 0xf0, URZ ;  /* 0x000000f014047890 */ /* 0x000fe2000ff1e03f */
[----:B------:R-:W-:Y:S01]  /*3a50*/  VIADD R14, R14, 0xffffffff ;  /* 0xffffffff0e0e7836 */ /* 0x000fe20000000000 */
[----:B------:R-:W-:Y:S01]  /*3a60*/  R2UR UR5, R4 ;  /* 0x00000000040572ca */ /* 0x000fe200000e0000 */
[----:B------:R-:W-:Y:S01]  /*3a70*/  UIADD3 UR22, UP1, UR20, 0x1f0, URZ ;  /* 0x000001f014167890 */ /* 0x000fe2000ff3e03f */
[----:B------:R-:W-:Y:S01]  /*3a80*/  R2UR UR8, R12 ;  /* 0x000000000c0872ca */ /* 0x000fe200000e0000 */
[----:B------:R-:W-:Y:S01]  /*3a90*/  VIADD R3, R3, 0x1 ;  /* 0x0000000103037836 */ /* 0x000fe20000000000 */
[----:B------:R-:W-:Y:S01]  /*3aa0*/  R2UR UR11, R32 ;  /* 0x00000000200b72ca */ /* 0x000fe200000e0000 */
[----:B------:R-:W-:Y:S01]  /*3ab0*/  UIADD3.X UR23, URZ, UR21, URZ, UP1, !UPT ;  /* 0x000000153f177290 */ /* 0x000fe20008ffe43f */
[----:B------:R-:W-:Y:S01]  /*3ac0*/  R2UR UR10, R13 ;  /* 0x000000000d0a72ca */ /* 0x000fe200000e0000 */
[----:B------:R-:W-:Y:S01]  /*3ad0*/  UMOV UR6, 0x0 ;  /* 0x0000000000067882 */ /* 0x000fe20000000000 */
[----:B------:R-:W-:Y:S01]  /*3ae0*/  R2UR UR12, R33 ;  /* 0x00000000210c72ca */ /* 0x000fe200000e0000 */
[----:B------:R-:W-:Y:S01]  /*3af0*/  UMOV UR7, 0x10000000 ;  /* 0x1000000000077882 */ /* 0x000fe20000000000 */
[----:B------:R-:W-:Y:S01]  /*3b00*/  R2UR UR18, R10 ;  /* 0x000000000a1272ca */ /* 0x000fe200000e0000 */
[----:B------:R-:W-:Y:S01]  /*3b10*/  VIADD R13, R13, 0x20 ;  /* 0x000000200d0d7836 */ /* 0x000fe20000000000 */
[----:B------:R-:W-:Y:S01]  /*3b20*/  ISETP.GT.AND P3, PT, R14, 0x1, PT ;  /* 0x000000010e00780c */ /* 0x000fe20003f64270 */
[----:B------:R-:W-:Y:S01]  /*3b30*/  UIADD3 UR13, UR5, 0x400, URZ ;  /* 0x00000400050d7890 */ /* 0x000fe2000fffe03f */
[----:B------:R-:W-:Y:S01]  /*3b40*/  ISETP.NE.AND P1, PT, R3, 0x2d, PT ;  /* 0x0000002d0300780c */ /* 0x000fe20003f25270 */
[----:B------:R-:W-:-:S02]  /*3b50*/  UIADD3.X UR5, URZ, UR21, URZ, UP0, !UPT ;  /* 0x000000153f057290 */ /* 0x000fc400087fe43f */
[----:B------:R-:W-:Y:S01]  /*3b60*/  UIADD3 UR14, UR8, 0x2d400, URZ ;  /* 0x0002d400080e7890 */ /* 0x000fe2000fffe03f */
[----:B------:R-:W-:Y:S02]  /*3b70*/  SEL R5, RZ, 0x1, P1 ;  /* 0x00000001ff057807 */ /* 0x000fe40000800000 */
[----:B------:R-:W-:Y:S01]  /*3b80*/  UMOV UR8, UR13 ;  /* 0x0000000d00087c82 */ /* 0x000fe20008000000 */
[----:B------:R-:W-:Y:S02]  /*3b90*/  SEL R3, R3, RZ, P1 ;  /* 0x000000ff03037207 */ /* 0x000fe40000800000 */
[----:B------:R-:W-:Y:S01]  /*3ba0*/  LOP3.LUT R2, R2, R5, RZ, 0x3c, !PT ;  /* 0x0000000502027212 */ /* 0x000fe200078e3cff */
[----:B------:R0:W-:Y:S02]  /*3bb0*/  UTMALDG.3D [UR8], [UR4], desc[UR6] ;  /* 0x00000608040075b4 */ /* 0x0001e40008011000 */
[----:B0-----:R-:W-:Y:S01]  /*3bc0*/  UMOV UR8, UR14 ;  /* 0x0000000e00087c82 */ /* 0x001fe20008000000 */
[----:B------:R-:W-:-:S02]  /*3bd0*/  UMOV UR11, UR18 ;  /* 0x00000012000b7c82 */ /* 0x000fc40008000000 */
[----:B------:R0:W-:Y:S02]  /*3be0*/  UTMALDG.3D [UR8], [UR22], desc[UR6] ;  /* 0x00000608160075b4 */ /* 0x0001e40008011000 */
[----:B0-----:R-:W-:Y:S05]  /*3bf0*/  @P3 BRA `(.L_x_59) ;  /* 0xfffffffc00483947 */ /* 0x001fea000383ffff */
.L_x_55:
[----:B------:R-:W-:Y:S05]  /*3c00*/  BSYNC B1 ;  /* 0x0000000000017941 */ /* 0x000fea0003800000 */
.L_x_54:
[----:B------:R-:W-:Y:S01]  /*3c10*/  LOP3.LUT P4, RZ, R9, 0xff, RZ, 0xc0, !PT ;  /* 0x000000ff09ff7812 */ /* 0x000fe2000788c0ff */
[----:B------:R-:W-:Y:S01]  /*3c20*/  VIADD R4, R7, UR40 ;  /* 0x0000002807047c36 */ /* 0x000fe20008000000 */
[----:B------:R-:W-:Y:S01]  /*3c30*/  ULDC.64 UR4, c[0x0][0x650] ;  /* 0x0001940000047ab9 */ /* 0x000fe20000000a00 */
[----:B------:R-:W-:Y:S01]  /*3c40*/  IMAD.U32 R7, RZ, RZ, UR40 ;  /* 0x00000028ff077e24 */ /* 0x000fe2000f8e00ff */
[----:B------:R-:W-:Y:S01]  /*3c50*/  UISETP.GE.U32.AND UP0, UPT, UR40, 0x2d, UPT ;  /* 0x0000002d2800788c */ /* 0x000fe2000bf06070 */
[C---:B------:R-:W-:Y:S01]  /*3c60*/  IMAD.WIDE.U32 R2, R4.reuse, 0x6c16c16d, RZ ;  /* 0x6c16c16d04027825 */ /* 0x040fe200078e00ff */
[C---:B------:R-:W-:Y:S01]  /*3c70*/  ISETP.GT.U32.AND P1, PT, R4.reuse, 0x2c, PT ;  /* 0x0000002c0400780c */ /* 0x040fe20003f24070 */
[----:B------:R-:W-:Y:S01]  /*3c80*/  BSSY B1, `(.L_x_60) ;  /* 0x000006d000017945 */ /* 0x000fe20003800000 */
[----:B------:R-:W-:Y:S01]  /*3c90*/  PRMT R9, RZ, 0x7610, R9 ;  /* 0x00007610ff097816 */ /* 0x000fe20000000009 */
[----:B------:R-:W-:Y:S01]  /*3ca0*/  IMAD.IADD R2, R4, 0x1, -R3 ;  /* 0x0000000104027824 */ /* 0x000fe200078e0a03 */
[----:B------:R-:W-:Y:S01]  /*3cb0*/  ISETP.LT.U32.AND P1, PT, R7, 0x2d, P1 ;  /* 0x0000002d0700780c */ /* 0x000fe20000f21070 */
[----:B------:R-:W-:Y:S01]  /*3cc0*/  IMAD.MOV.U32 R32, RZ, RZ, -0x1 ;  /* 0xffffffffff207424 */ /* 0x000fe200078e00ff */
[----:B------:R-:W-:Y:S01]  /*3cd0*/  PLOP3.LUT P3, PT, PT, PT, UP0, 0x80, 0x0 ;  /* 0x000000000000781c */ /* 0x000fe20003f6f008 */
[----:B------:R-:W0:Y:S01]  /*3ce0*/  @P4 S2R R10, SR_CgaCtaId ;  /* 0x00000000000a4919 */ /* 0x000e220000008800 */
[----:B------:R-:W-:Y:S01]  /*3cf0*/  @P4 MOV R5, 0x400 ;  /* 0x0000040000054802 */ /* 0x000fe20000000f00 */
[----:B------:R-:W-:Y:S01]  /*3d00*/  IMAD.MOV.U32 R33, RZ, RZ, -0x1 ;  /* 0xffffffffff217424 */ /* 0x000fe200078e00ff */
[----:B------:R-:W-:-:S02]  /*3d10*/  LEA.HI R2, R2, R3, RZ, 0x1f ;  /* 0x0000000302027211 */ /* 0x000fc400078ff8ff */
[----:B------:R-:W-:Y:S02]  /*3d20*/  PRMT R3, RZ, 0x7610, R3 ;  /* 0x00007610ff037816 */ /* 0x000fe40000000003 */
[----:B------:R-:W-:Y:S01]  /*3d30*/  SHF.R.U32.HI R7, RZ, 0x5, R2 ;  /* 0x00000005ff077819 */ /* 0x000fe20000011602 */
[----:B------:R-:W-:Y:S01]  /*3d40*/  IMAD.MOV.U32 R2, RZ, RZ, -0x1 ;  /* 0xffffffffff027424 */ /* 0x000fe200078e00ff */
[----:B0-----:R-:W-:Y:S02]  /*3d50*/  @P4 LEA R10, R10, R5, 0x18 ;  /* 0x000000050a0a4211 */ /* 0x001fe400078ec0ff */
[----:B------:R-:W-:Y:S02]  /*3d60*/  SEL R5, RZ, 0x1, !P1 ;  /* 0x00000001ff057807 */ /* 0x000fe40004800000 */
[----:B------:R-:W-:Y:S01]  /*3d70*/  IADD3 R22, P1, R22, R16, RZ ;  /* 0x0000001016167210 */ /* 0x000fe20007f3e0ff */
[----:B------:R0:W-:Y:S01]  /*3d80*/  @P4 SYNCS.ARRIVE.TRANS64.A1T0 RZ, [R10+URZ+0x308], RZ ;  /* 0x000308ff0aff49a7 */ /* 0x0001e2000810003f */
[----:B------:R-:W-:-:S03]  /*3d90*/  LOP3.LUT R6, R6, R5, RZ, 0x3c, !PT ;  /* 0x0000000506067212 */ /* 0x000fc600078e3cff */
[----:B------:R-:W-:Y:S01]  /*3da0*/  IMAD.X R19, R19, 0x1, R0, P1 ;  /* 0x0000000113137824 */ /* 0x000fe200008e0600 */
[----:B------:R-:W-:Y:S02]  /*3db0*/  ISETP.GE.U32.AND P1, PT, R22, UR4, PT ;  /* 0x0000000416007c0c */ /* 0x000fe4000bf26070 */
[----:B------:R-:W-:Y:S01]  /*3dc0*/  @P3 LOP3.LUT R6, R6, 0x1, R7, 0x78, !PT ;  /* 0x0000000106063812 */ /* 0x000fe200078e7807 */
[----:B------:R-:W-:Y:S01]  /*3dd0*/  IMAD R7, R7, -0x2d, R4 ;  /* 0xffffffd307077824 */ /* 0x000fe200078e0204 */
[----:B------:R-:W-:-:S13]  /*3de0*/  ISETP.GE.U32.AND.EX P1, PT, R19, UR5, PT, P1 ;  /* 0x0000000513007c0c */ /* 0x000fda000bf26110 */
[----:B0-----:R-:W-:Y:S05]  /*3df0*/  @P1 BRA `(.L_x_61) ;  /* 0x0000000400541947 */ /* 0x001fea0003800000 */
[----:B------:R-:W0:Y:S01]  /*3e00*/  S2R R11, SR_CTAID.X ;  /* 0x00000000000b7919 */ /* 0x000e220000002500 */
[----:B------:R-:W-:Y:S01]  /*3e10*/  ULDC.64 UR4, c[0x0][0x628] ;  /* 0x00018a0000047ab9 */ /* 0x000fe20000000a00 */
[----:B------:R-:W1:Y:S01]  /*3e20*/  LDC R12, c[0x0][0x144] ;  /* 0x00005100ff0c7b82 */ /* 0x000e620000000800 */
[----:B------:R-:W-:Y:S01]  /*3e30*/  ISETP.NE.U32.AND P1, PT, RZ, UR4, PT ;  /* 0x00000004ff007c0c */ /* 0x000fe2000bf25070 */
[----:B------:R-:W2:Y:S01]  /*3e40*/  S2R R10, SR_CTAID.Y ;  /* 0x00000000000a7919 */ /* 0x000ea20000002600 */
[----:B------:R-:W-:Y:S01]  /*3e50*/  ULDC UR6, c[0x0][0x150] ;  /* 0x0000540000067ab9 */ /* 0x000fe20000000800 */
[----:B------:R-:W-:Y:S01]  /*3e60*/  ULDC UR7, c[0x0][0x630] ;  /* 0x00018c0000077ab9 */ /* 0x000fe20000000800 */
[----:B------:R-:W-:Y:S01]  /*3e70*/  ISETP.NE.AND.EX P1, PT, RZ, UR5, PT, P1 ;  /* 0x00000005ff007c0c */ /* 0x000fe2000bf25310 */
[----:B------:R-:W-:Y:S01]  /*3e80*/  IMAD.MOV.U32 R2, RZ, RZ, R22 ;  /* 0x000000ffff027224 */ /* 0x000fe200078e0016 */
[----:B0-----:R-:W-:-:S05]  /*3e90*/  I2FP.F32.U32 R3, R11 ;  /* 0x0000000b00037245 */ /* 0x001fca0000201000 */
[----:B------:R-:W-:Y:S01]  /*3ea0*/  FMUL R14, R3, UR6 ;  /* 0x00000006030e7c20 */ /* 0x000fe20008400000 */
[----:B------:R-:W-:-:S05]  /*3eb0*/  IMAD.MOV.U32 R3, RZ, RZ, R19 ;  /* 0x000000ffff037224 */ /* 0x000fca00078e0013 */
[----:B--2---:R-:W-:Y:S05]  /*3ec0*/  @!P1 BRA `(.L_x_62) ;  /* 0x0000000000289947 */ /* 0x004fea0003800000 */
[----:B------:R-:W-:Y:S02]  /*3ed0*/  ULDC UR6, c[0x0][0x634] ;  /* 0x00018d0000067ab9 */ /* 0x000fe40000000800 */
[----:B------:R-:W-:-:S05]  /*3ee0*/  IADD3 R3, P1, R22, UR6, RZ ;  /* 0x0000000616037c10 */ /* 0x000fca000ff3e0ff */
[----:B------:R-:W-:-:S04]  /*3ef0*/  IMAD.X R13, RZ, RZ, R19, P1 ;  /* 0x000000ffff0d7224 */ /* 0x000fc800008e0613 */
[----:B------:R-:W-:-:S04]  /*3f00*/  IMAD.WIDE.U32 R4, R13, UR4, RZ ;  /* 0x000000040d047c25 */ /* 0x000fc8000f8e00ff */
[----:B------:R-:W-:-:S04]  /*3f10*/  IMAD.WIDE.U32 R4, P1, R3, UR5, R4 ;  /* 0x0000000503047c25 */ /* 0x000fc8000f820004 */
[----:B------:R-:W-:-:S04]  /*3f20*/  IMAD.WIDE.U32 R2, R3, UR4, RZ ;  /* 0x0000000403027c25 */ /* 0x000fc8000f8e00ff */
[----:B------:R-:W-:Y:S01]  /*3f30*/  IMAD.MOV.U32 R2, RZ, RZ, R5 ;  /* 0x000000ffff027224 */ /* 0x000fe200078e0005 */
[----:B------:R-:W-:Y:S01]  /*3f40*/  IADD3 RZ, P3, R3, R4, RZ ;  /* 0x0000000403ff7210 */ /* 0x000fe20007f7e0ff */
[----:B------:R-:W-:-:S04]  /*3f50*/  IMAD.X R3, RZ, RZ, RZ, P1 ;  /* 0x000000ffff037224 */ /* 0x000fc800008e06ff */
[----:B------:R-:W-:-:S08]  /*3f60*/  IMAD.WIDE.U32.X R2, R13, UR5, R2, P3 ;  /* 0x000000050d027c25 */ /* 0x000fd000098e0402 */
.L_x_62:
[--C-:B------:R-:W-:Y:S01]  /*3f70*/  SHF.R.U64 R33, R2, UR7, R3.reuse ;  /* 0x0000000702217c19 */ /* 0x100fe20008001203 */
[----:B------:R-:W0:Y:S01]  /*3f80*/  F2I.U32.TRUNC.NTZ R14, R14 ;  /* 0x0000000e000e7305 */ /* 0x000e22000020f000 */
[----:B------:R-:W-:Y:S01]  /*3f90*/  SHF.R.U32.HI R2, RZ, UR7, R3 ;  /* 0x00000007ff027c19 */ /* 0x000fe20008011603 */
[----:B------:R-:W-:Y:S01]  /*3fa0*/  ULDC.64 UR4, c[0x0][0x620] ;  /* 0x0001880000047ab9 */ /* 0x000fe20000000a00 */
[----:B------:R-:W-:Y:S01]  /*3fb0*/  IADD3 R5, P1, RZ, -R33, RZ ;  /* 0x80000021ff057210 */ /* 0x000fe20007f3e0ff */
[----:B------:R-:W-:Y:S01]  /*3fc0*/  IMAD.MOV.U32 R3, RZ, RZ, R19 ;  /* 0x000000ffff037224 */ /* 0x000fe200078e0013 */
[----:B------:R-:W-:Y:S01]  /*3fd0*/  ULDC.64 UR6, c[0x0][0x640] ;  /* 0x0001900000067ab9 */ /* 0x000fe20000000a00 */
[----:B------:R-:W2:Y:S02]  /*3fe0*/  LDC R15, c[0x0][0x148] ;  /* 0x00005200ff0f7b82 */ /* 0x000ea40000000800 */
[----:B------:R-:W-:Y:S01]  /*3ff0*/  IMAD.X R2, RZ, RZ, ~R2, P1 ;  /* 0x000000ffff027224 */ /* 0x000fe200008e0e02 */
[----:B------:R-:W-:-:S03]  /*4000*/  ISETP.NE.U32.AND P1, PT, RZ, UR6, PT ;  /* 0x00000006ff007c0c */ /* 0x000fc6000bf25070 */
[----:B------:R-:W-:Y:S01]  /*4010*/  IMAD R4, R2, UR4, RZ ;  /* 0x0000000402047c24 */ /* 0x000fe2000f8e02ff */
[----:B------:R-:W-:Y:S01]  /*4020*/  ISETP.NE.AND.EX P1, PT, RZ, UR7, PT, P1 ;  /* 0x00000007ff007c0c */ /* 0x000fe2000bf25310 */
[----:B------:R-:W-:-:S04]  /*4030*/  IMAD.MOV.U32 R2, RZ, RZ, R22 ;  /* 0x000000ffff027224 */ /* 0x000fc800078e0016 */
[----:B------:R-:W-:Y:S01]  /*4040*/  IMAD.WIDE.U32 R2, R5, UR4, R2 ;  /* 0x0000000405027c25 */ /* 0x000fe2000f8e0002 */
[----:B------:R-:W-:-:S03]  /*4050*/  ULDC UR4, c[0x0][0x618] ;  /* 0x0001860000047ab9 */ /* 0x000fc60000000800 */
[----:B------:R-:W-:Y:S01]  /*4060*/  IMAD R5, R5, UR5, R4 ;  /* 0x0000000505057c24 */ /* 0x000fe2000f8e0204 */
[----:B------:R-:W-:Y:S01]  /*4070*/  ULDC UR5, c[0x0][0x154] ;  /* 0x0000550000057ab9 */ /* 0x000fe20000000800 */
[----:B0-----:R-:W-:Y:S02]  /*4080*/  IMAD.MOV R4, RZ, RZ, -R14 ;  /* 0x000000ffff047224 */ /* 0x001fe400078e0a0e */
[----:B------:R-:W-:Y:S02]  /*4090*/  IMAD.IADD R3, R3, 0x1, R5 ;  /* 0x0000000103037824 */ /* 0x000fe400078e0205 */
[----:B-1----:R-:W-:Y:S01]  /*40a0*/  IMAD R11, R12, R4, R11 ;  /* 0x000000040c0b7224 */ /* 0x002fe200078e020b */
[----:B------:R-:W-:Y:S02]  /*40b0*/  I2FP.F32.U32 R4, R10 ;  /* 0x0000000a00047245 */ /* 0x000fe40000201000 */
[--C-:B------:R-:W-:Y:S02]  /*40c0*/  SHF.R.U64 R12, R2, UR4, R3.reuse ;  /* 0x00000004020c7c19 */ /* 0x100fe40008001203 */
[----:B------:R-:W-:Y:S01]  /*40d0*/  SHF.R.U32.HI R3, RZ, UR4, R3 ;  /* 0x00000004ff037c19 */ /* 0x000fe20008011603 */
[----:B------:R-:W-:Y:S01]  /*40e0*/  FMUL R4, R4, UR5 ;  /* 0x0000000504047c20 */ /* 0x000fe20008400000 */
[----:B------:R-:W-:-:S02]  /*40f0*/  ULDC UR4, c[0x0][0x608] ;  /* 0x0001820000047ab9 */ /* 0x000fc40000000800 */
[--C-:B------:R-:W-:Y:S01]  /*4100*/  SHF.R.U64 R14, R12, UR4, R3.reuse ;  /* 0x000000040c0e7c19 */ /* 0x100fe20008001203 */
[----:B------:R0:W1:Y:S01]  /*4110*/  F2I.U32.TRUNC.NTZ R20, R4 ;  /* 0x0000000400147305 */ /* 0x000062000020f000 */
[----:B------:R-:W-:Y:S01]  /*4120*/  SHF.R.U32.HI R3, RZ, UR4, R3 ;  /* 0x00000004ff037c19 */ /* 0x000fe20008011603 */
[----:B------:R-:W-:-:S03]  /*4130*/  ULDC UR4, c[0x0][0x658] ;  /* 0x0001960000047ab9 */ /* 0x000fc60000000800 */
[--C-:B------:R-:W-:Y:S02]  /*4140*/  SHF.R.U64 R13, R14, UR4, R3.reuse ;  /* 0x000000040e0d7c19 */ /* 0x100fe40008001203 */
[----:B------:R-:W-:-:S03]  /*4150*/  SHF.R.U32.HI R21, RZ, UR4, R3 ;  /* 0x00000004ff157c19 */ /* 0x000fc60008011603 */
[----:B------:R-:W-:Y:S02]  /*4160*/  IMAD.MOV.U32 R2, RZ, RZ, R13 ;  /* 0x000000ffff027224 */ /* 0x000fe400078e000d */
[----:B------:R-:W-:Y:S01]  /*4170*/  IMAD.MOV.U32 R3, RZ, RZ, R21 ;  /* 0x000000ffff037224 */ /* 0x000fe200078e0015 */
[----:B0-----:R-:W-:Y:S06]  /*4180*/  @!P1 BRA `(.L_x_63) ;  /* 0x0000000000289947 */ /* 0x001fec0003800000 */
        /* <DEDUP_REMOVED lines=10> */
.L_x_63:
[----:B------:R-:W-:Y:S01]  /*4230*/  ISETP.NE.AND P1, PT, R23, 0x1, PT ;  /* 0x000000011700780c */ /* 0x000fe20003f25270 */
[----:B------:R-:W-:Y:S01]  /*4240*/  ULDC UR4, c[0x0][0x648] ;  /* 0x0001920000047ab9 */ /* 0x000fe20000000800 */
[----:B------:R-:W-:Y:S01]  /*4250*/  LOP3.LUT R14, R14, UR16, RZ, 0xc0, !PT ;  /* 0x000000100e0e7c12 */ /* 0x000fe2000f8ec0ff */
[----:B-1----:R-:W-:Y:S01]  /*4260*/  IMAD.MOV R20, RZ, RZ, -R20 ;  /* 0x000000ffff147224 */ /* 0x002fe200078e0a14 */
[----:B------:R-:W-:Y:S01]  /*4270*/  SHF.R.U64 R3, R2, UR4, R3 ;  /* 0x0000000402037c19 */ /* 0x000fe20008001203 */
[----:B------:R-:W-:Y:S01]  /*4280*/  ULDC UR4, c[0x0][0x638] ;  /* 0x00018e0000047ab9 */ /* 0x000fe20000000800 */
[----:B------:R-:W-:Y:S01]  /*4290*/  LOP3.LUT R32, R12, UR15, RZ, 0xc0, !PT ;  /* 0x0000000f0c207c12 */ /* 0x000fe2000f8ec0ff */
[----:B------:R-:W-:Y:S02]  /*42a0*/  ULDC UR5, c[0x0][0x610] ;  /* 0x0001840000057ab9 */ /* 0x000fe40000000800 */
[----:B------:R-:W-:Y:S02]  /*42b0*/  IMAD.MOV R2, RZ, RZ, -R3 ;  /* 0x000000ffff027224 */ /* 0x000fe400078e0a03 */
[----:B------:R-:W-:-:S02]  /*42c0*/  IMAD R14, R3, UR17, R14 ;  /* 0x00000011030e7c24 */ /* 0x000fc4000f8e020e */
[----:B--2---:R-:W-:Y:S02]  /*42d0*/  @P1 IMAD R11, R15, R20, R10 ;  /* 0x000000140f0b1224 */ /* 0x004fe400078e020a */
[----:B------:R-:W-:Y:S01]  /*42e0*/  IMAD R13, R2, UR4, R13 ;  /* 0x00000004020d7c24 */ /* 0x000fe2000f8e020d */
[----:B------:R-:W-:Y:S01]  /*42f0*/  ULDC UR4, c[0x0][0x600] ;  /* 0x0001800000047ab9 */ /* 0x000fe20000000800 */
[----:B------:R-:W-:Y:S02]  /*4300*/  IMAD R11, R14, UR5, R11 ;  /* 0x000000050e0b7c24 */ /* 0x000fe4000f8e020b */
[----:B------:R-:W-:Y:S02]  /*4310*/  IMAD R32, R13, UR4, R32 ;  /* 0x000000040d207c24 */ /* 0x000fe4000f8e0220 */
[----:B------:R-:W-:-:S03]  /*4320*/  IMAD.MOV.U32 R3, RZ, RZ, 0x1 ;  /* 0x00000001ff037424 */ /* 0x000fc600078e00ff */
[----:B------:R-:W-:Y:S02]  /*4330*/  SEL R2, R32, R11, !P1 ;  /* 0x0000000b20027207 */ /* 0x000fe40004800000 */
[----:B------:R-:W-:-:S07]  /*4340*/  SEL R32, R11, R32, !P1 ;  /* 0x000000200b207207 */ /* 0x000fce0004800000 */
.L_x_61:
[----:B------:R-:W-:Y:S05]  /*4350*/  BSYNC B1 ;  /* 0x0000000000017941 */ /* 0x000fea0003800000 */
.L_x_60:
[----:B------:R-:W-:-:S13]  /*4360*/  LOP3.LUT P1, RZ, R3, 0xff, RZ, 0xc0, !PT ;  /* 0x000000ff03ff7812 */ /* 0x000fda000782c0ff */
[----:B------:R-:W-:Y:S05]  /*4370*/  @P1 BRA `(.L_x_64) ;  /* 0xfffffff400341947 */ /* 0x000fea000383ffff */
[----:B------:R-:W-:Y:S05]  /*4380*/  BSYNC B0 ;  /* 0x0000000000007941 */ /* 0x000fea0003800000 */
.L_x_52:
[----:B------:R-:W-:-:S03]  /*4390*/  UMOV UR4, 0xffffffff ;  /* 0xffffffff00047882 */ /* 0x000fc60000000000 */
[----:B------:R-:W-:Y:S05]  /*43a0*/  BRA.DIV UR4, `(.L_x_65) ;  /* 0x0000001e040c7947 */ /* 0x000fea000b800000 */
[----:B------:R-:W-:-:S13]  /*43b0*/  ELECT P6, URZ, PT ;  /* 0x00000000003f782f */ /* 0x000fda00038c0000 */
.L_x_122:
[----:B------:R-:W-:Y:S04]  /*43c0*/  BSSY B0, `(.L_x_66) ;  /* 0x000019c000007945 */ /* 0x000fe80003800000 */
[----:B------:R-:W-:Y:S05]  /*43d0*/  @!P6 BRA `(.L_x_67) ;  /* 0x000000180068e947 */ /* 0x000fea0003800000 */
[----:B------:R-:W-:-:S04]  /*43e0*/  LOP3.LUT R18, R18, 0x2, RZ, 0xfc, !PT ;  /* 0x0000000212127812 */ /* 0x000fc800078efcff */
[----:B------:R-:W-:-:S13]  /*43f0*/  ISETP.NE.AND P0, PT, R18, 0x3, PT ;  /* 0x000000031200780c */ /* 0x000fda0003f05270 */
[----:B------:R-:W-:Y:S05]  /*4400*/  @!P0 BRA `(.L_x_68) ;  /* 0x0000000000048947 */ /* 0x000fea0003800000 */
[----:B------:R-:W-:Y:S01]  /*4410*/  BPT.TRAP 0x1 ;  /* 0x000000040000795c */ /* 0x000fe20000300000 */
.L_x_68:
[----:B------:R-:W0:Y:S01]  /*4420*/  S2R R3, SR_CgaCtaId ;  /* 0x0000000000037919 */ /* 0x000e220000008800 */
[----:B------:R-:W-:Y:S02]  /*4430*/  MOV R0, 0x400 ;  /* 0x0000040000007802 */ /* 0x000fe40000000f00 */
[----:B------:R-:W-:Y:S02]  /*4440*/  SHF.L.U32 R2, R6, 0x1f, RZ ;  /* 0x0000001f06027819 */ /* 0x000fe400000006ff */
[----:B0-----:R-:W-:-:S05]  /*4450*/  LEA R0, R3, R0, 0x18 ;  /* 0x0000000003007211 */ /* 0x001fca00078ec0ff */
[----:B------:R-:W-:-:S04]  /*4460*/  VIADD R0, R0, 0x168 ;  /* 0x0000016800007836 */ /* 0x000fc80000000000 */
[C---:B------:R-:W-:Y:S02]  /*4470*/  IMAD R5, R7.reuse, 0x8, R0 ;  /* 0x0000000807057824 */ /* 0x040fe400078e0200 */
[----:B------:R-:W-:Y:S02]  /*4480*/  VIADD R7, R7, 0x1 ;  /* 0x0000000107077836 */ /* 0x000fe40000000000 */
[----:B------:R-:W0:Y:S03]  /*4490*/  SYNCS.PHASECHK.TRANS64.TRYWAIT P0, [R5+URZ], R2 ;  /* 0x00000002050075a7 */ /* 0x000e26000800017f */
[----:B------:R-:W-:-:S04]  /*44a0*/  ISETP.NE.AND P1, PT, R7, 0x2d, PT ;  /* 0x0000002d0700780c */ /* 0x000fc80003f25270 */
[----:B------:R-:W-:Y:S02]  /*44b0*/  SEL R3, RZ, 0x1, P1 ;  /* 0x00000001ff037807 */ /* 0x000fe40000800000 */
[----:B------:R-:W-:Y:S02]  /*44c0*/  SEL R7, R7, RZ, P1 ;  /* 0x000000ff07077207 */ /* 0x000fe40000800000 */
[----:B------:R-:W-:-:S03]  /*44d0*/  LOP3.LUT R6, R6, R3, RZ, 0x3c, !PT ;  /* 0x0000000306067212 */ /* 0x000fc600078e3cff */
[----:B------:R-:W-:Y:S01]  /*44e0*/  IMAD R9, R7, 0x8, R0 ;  /* 0x0000000807097824 */ /* 0x000fe200078e0200 */
[----:B------:R-:W-:Y:S01]  /*44f0*/  SHF.L.U32 R4, R6, 0x1f, RZ ;  /* 0x0000001f06047819 */ /* 0x000fe200000006ff */
[----:B0-----:R-:W-:Y:S06]  /*4500*/  @!P0 BRA `(.L_x_69) ;  /* 0x0000001800d48947 */ /* 0x001fec0003800000 */
.L_x_123:
[----:B------:R-:W1:Y:S01]  /*4510*/  SYNCS.PHASECHK.TRANS64.TRYWAIT P0, [R9+URZ], R4 ;  /* 0x00000004090075a7 */ /* 0x000e62000800017f */
[----:B0-----:R-:W-:-:S05]  /*4520*/  VIADD R2, R7, 0x1 ;  /* 0x0000000107027836 */ /* 0x001fca0000000000 */
[----:B------:R-:W-:-:S04]  /*4530*/  ISETP.NE.AND P1, PT, R2, 0x2d, PT ;  /* 0x0000002d0200780c */ /* 0x000fc80003f25270 */
[----:B------:R-:W-:Y:S02]  /*4540*/  SEL R3, RZ, 0x1, P1 ;  /* 0x00000001ff037807 */ /* 0x000fe40000800000 */
[----:B------:R-:W-:Y:S02]  /*4550*/  SEL R7, R2, RZ, P1 ;  /* 0x000000ff02077207 */ /* 0x000fe40000800000 */
[----:B------:R-:W-:-:S03]  /*4560*/  LOP3.LUT R6, R6, R3, RZ, 0x3c, !PT ;  /* 0x0000000306067212 */ /* 0x000fc600078e3cff */
[----:B------:R-:W-:Y:S01]  /*4570*/  IMAD R8, R7, 0x8, R0 ;  /* 0x0000000807087824 */ /* 0x000fe200078e0200 */
[----:B------:R-:W-:Y:S01]  /*4580*/  SHF.L.U32 R5, R6, 0x1f, RZ ;  /* 0x0000001f06057819 */ /* 0x000fe200000006ff */
[----:B-1----:R-:W-:Y:S06]  /*4590*/  @!P0 BRA `(.L_x_70) ;  /* 0x0000001800c48947 */ /* 0x002fec0003800000 */
.L_x_124:
[----:B------:R-:W1:Y:S01]  /*45a0*/  SYNCS.PHASECHK.TRANS64.TRYWAIT P0, [R8+URZ], R5 ;  /* 0x00000005080075a7 */ /* 0x000e62000800017f */
[----:B------:R-:W-:-:S05]  /*45b0*/  VIADD R2, R7, 0x1 ;  /* 0x0000000107027836 */ /* 0x000fca0000000000 */
[----:B------:R-:W-:-:S04]  /*45c0*/  ISETP.NE.AND P1, PT, R2, 0x2d, PT ;  /* 0x0000002d0200780c */ /* 0x000fc80003f25270 */
[----:B------:R-:W-:Y:S02]  /*45d0*/  SEL R3, RZ, 0x1, P1 ;  /* 0x00000001ff037807 */ /* 0x000fe40000800000 */
[----:B------:R-:W-:Y:S02]  /*45e0*/  SEL R7, R2, RZ, P1 ;  /* 0x000000ff02077207 */ /* 0x000fe40000800000 */
[----:B------:R-:W-:-:S03]  /*45f0*/  LOP3.LUT R6, R6, R3, RZ, 0x3c, !PT ;  /* 0x0000000306067212 */ /* 0x000fc600078e3cff */
[----:B0-----:R-:W-:Y:S01]  /*4600*/  IMAD R9, R7, 0x8, R0 ;  /* 0x0000000807097824 */ /* 0x001fe200078e0200 */
[----:B------:R-:W-:Y:S01]  /*4610*/  SHF.L.U32 R4, R6, 0x1f, RZ ;  /* 0x0000001f06047819 */ /* 0x000fe200000006ff */
[----:B-1----:R-:W-:Y:S06]  /*4620*/  @!P0 BRA `(.L_x_71) ;  /* 0x0000001800b48947 */ /* 0x002fec0003800000 */
.L_x_125:
        /* <DEDUP_REMOVED lines=9> */
.L_x_126:
        /* <DEDUP_REMOVED lines=9> */
.L_x_127:
        /* <DEDUP_REMOVED lines=9> */
.L_x_128:
        /* <DEDUP_REMOVED lines=9> */
.L_x_129:
        /* <DEDUP_REMOVED lines=9> */
.L_x_130:
        /* <DEDUP_REMOVED lines=9> */
.L_x_131:
        /* <DEDUP_REMOVED lines=9> */
.L_x_132:
        /* <DEDUP_REMOVED lines=9> */
.L_x_133:
        /* <DEDUP_REMOVED lines=9> */
.L_x_134:
        /* <DEDUP_REMOVED lines=9> */
.L_x_135:
        /* <DEDUP_REMOVED lines=9> */
.L_x_136:
        /* <DEDUP_REMOVED lines=9> */
.L_x_137:
        /* <DEDUP_REMOVED lines=9> */
.L_x_138:
        /* <DEDUP_REMOVED lines=9> */
.L_x_139:
        /* <DEDUP_REMOVED lines=9> */
.L_x_140:
        /* <DEDUP_REMOVED lines=9> */
.L_x_141:
        /* <DEDUP_REMOVED lines=9> */
.L_x_142:
        /* <DEDUP_REMOVED lines=9> */
.L_x_143:
        /* <DEDUP_REMOVED lines=9> */
.L_x_144:
        /* <DEDUP_REMOVED lines=9> */
.L_x_145:
        /* <DEDUP_REMOVED lines=9> */
.L_x_146:
        /* <DEDUP_REMOVED lines=9> */
.L_x_147:
        /* <DEDUP_REMOVED lines=9> */
.L_x_148:
        /* <DEDUP_REMOVED lines=9> */
.L_x_149:
        /* <DEDUP_REMOVED lines=9> */
.L_x_150:
        /* <DEDUP_REMOVED lines=9> */
.L_x_151:
        /* <DEDUP_REMOVED lines=9> */
.L_x_152:
        /* <DEDUP_REMOVED lines=9> */
.L_x_153:
        /* <DEDUP_REMOVED lines=9> */
.L_x_154:
        /* <DEDUP_REMOVED lines=9> */
.L_x_155:
        /* <DEDUP_REMOVED lines=9> */
.L_x_156:
        /* <DEDUP_REMOVED lines=9> */
.L_x_157:
        /* <DEDUP_REMOVED lines=9> */
.L_x_158:
        /* <DEDUP_REMOVED lines=9> */
.L_x_159:
        /* <DEDUP_REMOVED lines=9> */
.L_x_160:
        /* <DEDUP_REMOVED lines=9> */
.L_x_161:
        /* <DEDUP_REMOVED lines=9> */
.L_x_162:
        /* <DEDUP_REMOVED lines=9> */
.L_x_163:
        /* <DEDUP_REMOVED lines=9> */
.L_x_164:
[----:B------:R-:W1:Y:S01]  /*5c20*/  SYNCS.PHASECHK.TRANS64.TRYWAIT P0, [R8+URZ], R5 ;  /* 0x00000005080075a7 */ /* 0x000e62000800017f */
[----:B------:R-:W-:-:S05]  /*5c30*/  VIADD R2, R7, 0x1 ;  /* 0x0000000107027836 */ /* 0x000fca0000000000 */
[----:B------:R-:W-:-:S04]  /*5c40*/  ISETP.NE.AND P1, PT, R2, 0x2d, PT ;  /* 0x0000002d0200780c */ /* 0x000fc80003f25270 */
[----:B------:R-:W-:Y:S02]  /*5c50*/  SEL R3, RZ, 0x1, P1 ;  /* 0x00000001ff037807 */ /* 0x000fe40000800000 */
[----:B------:R-:W-:Y:S02]  /*5c60*/  SEL R7, R2, RZ, P1 ;  /* 0x000000ff02077207 */ /* 0x000fe40000800000 */
[----:B0-----:R-:W-:-:S03]  /*5c70*/  LOP3.LUT R9, R6, R3, RZ, 0x3c, !PT ;  /* 0x0000000306097212 */ /* 0x001fc600078e3cff */
[----:B------:R-:W-:Y:S01]  /*5c80*/  IMAD R11, R7, 0x8, R0 ;  /* 0x00000008070b7824 */ /* 0x000fe200078e0200 */
[----:B------:R-:W-:Y:S01]  /*5c90*/  SHF.L.U32 R6, R9, 0x1f, RZ ;  /* 0x0000001f09067819 */ /* 0x000fe200000006ff */
[----:B-1----:R-:W-:Y:S06]  /*5ca0*/  @!P0 BRA `(.L_x_111) ;  /* 0x0000001000348947 */ /* 0x002fec0003800000 */
.L_x_165:
[----:B------:R-:W1:Y:S01]  /*5cb0*/  SYNCS.PHASECHK.TRANS64.TRYWAIT P0, [R11+URZ], R6 ;  /* 0x000000060b0075a7 */ /* 0x000e62000800017f */
[----:B------:R-:W-:-:S05]  /*5cc0*/  VIADD R2, R7, 0x1 ;  /* 0x0000000107027836 */ /* 0x000fca0000000000 */
[----:B------:R-:W-:-:S04]  /*5cd0*/  ISETP.NE.AND P1, PT, R2, 0x2d, PT ;  /* 0x0000002d0200780c */ /* 0x000fc80003f25270 */
[----:B------:R-:W-:Y:S02]  /*5ce0*/  SEL R4, RZ, 0x1, P1 ;  /* 0x00000001ff047807 */ /* 0x000fe40000800000 */
[----:B------:R-:W-:Y:S02]  /*5cf0*/  SEL R3, R2, RZ, P1 ;  /* 0x000000ff02037207 */ /* 0x000fe40000800000 */
[----:B------:R-:W-:Y:S01]  /*5d00*/  LOP3.LUT R4, R9, R4, RZ, 0x3c, !PT ;  /* 0x0000000409047212 */ /* 0x000fe200078e3cff */
[----:B-1----:R-:W-:Y:S06]  /*5d10*/  @!P0 BRA `(.L_x_112) ;  /* 0x00000010002c8947 */ /* 0x002fec0003800000 */
.L_x_166:
[----:B------:R-:W-:Y:S01]  /*5d20*/  IMAD R3, R3, 0x8, R0 ;  /* 0x0000000803037824 */ /* 0x000fe200078e0200 */
[----:B------:R-:W-:-:S07]  /*5d30*/  SHF.L.U32 R0, R4, 0x1f, RZ ;  /* 0x0000001f04007819 */ /* 0x000fce00000006ff */
.L_x_113:
[----:B--2---:R2:W3:Y:S02]  /*5d40*/  SYNCS.PHASECHK.TRANS64.TRYWAIT P0, [R3+URZ], R0 ;  /* 0x00000000030075a7 */ /* 0x0044e4000800017f */
[----:B---3--:R-:W-:Y:S05]  /*5d50*/  @!P0 NANOSLEEP.SYNCS 0x989680 ;  /* 0x009896800000895d */ /* 0x008fea0003900000 */
[----:B------:R-:W3:Y:S02]  /*5d60*/  @!P0 SYNCS.PHASECHK.TRANS64 P0, [R3+URZ], R0 ;  /* 0x00000000030085a7 */ /* 0x000ee4000800007f */
[----:B---3--:R-:W-:Y:S05]  /*5d70*/  @!P0 BRA `(.L_x_113) ;  /* 0xfffffffc00f08947 */ /* 0x008fea000383ffff */
.L_x_67:
[----:B------:R-:W-:Y:S05]  /*5d80*/  BSYNC B0 ;  /* 0x0000000000007941 */ /* 0x000fea0003800000 */
.L_x_66:
[----:B------:R-:W-:Y:S05]  /*5d90*/  EXIT ;  /* 0x000000000000794d */ /* 0x000fea0003800000 */
.L_x_16:
[----:B0-----:R-:W-:-:S04]  /*5da0*/  IMAD.U32 R3, RZ, RZ, UR43 ;  /* 0x0000002bff037e24 */ /* 0x001fc8000f8e00ff */
[----:B------:R0:W1:Y:S03]  /*5db0*/  SYNCS.PHASECHK.TRANS64.TRYWAIT P0, [R3+URZ+-0x8], R0 ;  /* 0xfffff800030075a7 */ /* 0x000066000800017f */
[----:B-1----:R-:W-:Y:S05]  /*5dc0*/  @!P0 NANOSLEEP.SYNCS 0x989680 ;  /* 0x009896800000895d */ /* 0x002fea0003900000 */
[----:B------:R-:W1:Y:S02]  /*5dd0*/  @!P0 SYNCS.PHASECHK.TRANS64 P0, [R3+URZ+-0x8], R0 ;  /* 0xfffff800030085a7 */ /* 0x000e64000800007f */
[----:B-1----:R-:W-:Y:S05]  /*5de0*/  @!P0 BRA `(.L_x_16) ;  /* 0xfffffffc00ec8947 */ /* 0x002fea000383ffff */
[----:B------:R-:W-:Y:S05]  /*5df0*/  BRA `(.L_x_114) ;  /* 0xffffffbc00507947 */ /* 0x000fea000383ffff */
.L_x_21:
[----:B-1----:R1:W2:Y:S02]  /*5e00*/  SYNCS.PHASECHK.TRANS64.TRYWAIT P1, [R3+URZ], R0 ;  /* 0x00000000030075a7 */ /* 0x0022a4000802017f */
[----:B--2---:R-:W-:Y:S05]  /*5e10*/  @!P1 NANOSLEEP.SYNCS 0x989680 ;  /* 0x009896800000995d */ /* 0x004fea0003900000 */
[----:B------:R-:W2:Y:S02]  /*5e20*/  @!P1 SYNCS.PHASECHK.TRANS64 P1, [R3+URZ], R0 ;  /* 0x00000000030095a7 */ /* 0x000ea4000802007f */
[----:B--2---:R-:W-:Y:S05]  /*5e30*/  @!P1 BRA `(.L_x_21) ;  /* 0xfffffffc00f09947 */ /* 0x004fea000383ffff */
[----:B------:R-:W-:Y:S05]  /*5e40*/  BRA `(.L_x_20) ;  /* 0xffffffbc00bc7947 */ /* 0x000fea000383ffff */
.L_x_26:
[----:B-1----:R-:W-:-:S04]  /*5e50*/  IMAD.U32 R4, RZ, RZ, UR4 ;  /* 0x00000004ff047e24 */ /* 0x002fc8000f8e00ff */
[----:B------:R1:W2:Y:S03]  /*5e60*/  SYNCS.PHASECHK.TRANS64.TRYWAIT P1, [R4+URZ], R3 ;  /* 0x00000003040075a7 */ /* 0x0002a6000802017f */
[----:B--2---:R-:W-:Y:S05]  /*5e70*/  @!P1 NANOSLEEP.SYNCS 0x989680 ;  /* 0x009896800000995d */ /* 0x004fea0003900000 */
[----:B------:R-:W2:Y:S02]  /*5e80*/  @!P1 SYNCS.PHASECHK.TRANS64 P1, [R4+URZ], R3 ;  /* 0x00000003040095a7 */ /* 0x000ea4000802007f */
[----:B--2---:R-:W-:Y:S05]  /*5e90*/  @!P1 BRA `(.L_x_26) ;  /* 0xfffffffc00ec9947 */ /* 0x004fea000383ffff */
[----:B------:R-:W-:Y:S05]  /*5ea0*/  BRA `(.L_x_25) ;  /* 0xffffffc000347947 */ /* 0x000fea000383ffff */
.L_x_32:
[----:B0-----:R-:W-:-:S04]  /*5eb0*/  IMAD.U32 R3, RZ, RZ, UR43 ;  /* 0x0000002bff037e24 */ /* 0x001fc8000f8e00ff */
[----:B------:R0:W1:Y:S03]  /*5ec0*/  SYNCS.PHASECHK.TRANS64.TRYWAIT P0, [R3+URZ+0x8], R0 ;  /* 0x00000800030075a7 */ /* 0x000066000800017f */
[----:B-1----:R-:W-:Y:S05]  /*5ed0*/  @!P0 NANOSLEEP.SYNCS 0x989680 ;  /* 0x009896800000895d */ /* 0x002fea0003900000 */
[----:B------:R-:W1:Y:S02]  /*5ee0*/  @!P0 SYNCS.PHASECHK.TRANS64 P0, [R3+URZ+0x8], R0 ;  /* 0x00000800030085a7 */ /* 0x000e64000800007f */
[----:B-1----:R-:W-:Y:S05]  /*5ef0*/  @!P0 BRA `(.L_x_32) ;  /* 0xfffffffc00ec8947 */ /* 0x002fea000383ffff */
[----:B------:R-:W-:Y:S05]  /*5f00*/  BRA `(.L_x_115) ;  /* 0xffffffc400307947 */ /* 0x000fea000383ffff */
.L_x_53:
[----:B------:R-:W-:Y:S01]  /*5f10*/  BSSY B1, `(.L_x_116) ;  /* 0x0000006000017945 */ /* 0x000fe20003800000 */
[----:B------:R-:W-:-:S07]  /*5f20*/  IMAD.MOV.U32 R15, RZ, RZ, -0x1 ;  /* 0xffffffffff0f7424 */ /* 0x000fce00078e00ff */
[----:B------:R-:W-:Y:S05]  /*5f30*/  WARPSYNC.COLLECTIVE R15, `(.L_x_117) ;  /* 0x000000000f0c7348 */ /* 0x000fea0003c00000 */
[----:B------:R-:W-:Y:S02]  /*5f40*/  ELECT P6, UR62, PT ;  /* 0x00000000003e782f */ /* 0x000fe400038c0000 */
[----:B------:R-:W-:Y:S01]  /*5f50*/  MOV R14, UR62 ;  /* 0x0000003e000e7c02 */ /* 0x000fe20008000f00 */
[----:B------:R-:W-:Y:S10]  /*5f60*/  ENDCOLLECTIVE ;  /* 0x000000000000791b */ /* 0x000ff40003800000 */
.L_x_117:
[----:B------:R-:W-:Y:S05]  /*5f70*/  BSYNC B1 ;  /* 0x0000000000017941 */ /* 0x000fea0003800000 */
.L_x_116:
[----:B------:R-:W-:Y:S05]  /*5f80*/  BRA `(.L_x_118) ;  /* 0xffffffd8003c7947 */ /* 0x000fea000383ffff */
.L_x_56:
[----:B-1----:R1:W2:Y:S02]  /*5f90*/  SYNCS.PHASECHK.TRANS64.TRYWAIT P1, [R11+URZ+0x168], R4 ;  /* 0x000168040b0075a7 */ /* 0x0022a4000802017f */
[----:B--2---:R-:W-:Y:S05]  /*5fa0*/  @!P1 NANOSLEEP.SYNCS 0x989680 ;  /* 0x009896800000995d */ /* 0x004fea0003900000 */
[----:B------:R-:W2:Y:S02]  /*5fb0*/  @!P1 SYNCS.PHASECHK.TRANS64 P1, [R11+URZ+0x168], R4 ;  /* 0x000168040b0095a7 */ /* 0x000ea4000802007f */
[----:B--2---:R-:W-:Y:S05]  /*5fc0*/  @!P1 BRA `(.L_x_56) ;  /* 0xfffffffc00f09947 */ /* 0x004fea000383ffff */
[----:B------:R-:W-:Y:S05]  /*5fd0*/  BRA `(.L_x_119) ;  /* 0xffffffd800707947 */ /* 0x000fea000383ffff */
.L_x_65:
[----:B------:R-:W-:Y:S01]  /*5fe0*/  BSSY B0, `(.L_x_120) ;  /* 0x0000006000007945 */ /* 0x000fe20003800000 */
[----:B------:R-:W-:-:S07]  /*5ff0*/  IMAD.MOV.U32 R15, RZ, RZ, -0x1 ;  /* 0xffffffffff0f7424 */ /* 0x000fce00078e00ff */
[----:B------:R-:W-:Y:S05]  /*6000*/  WARPSYNC.COLLECTIVE R15, `(.L_x_121) ;  /* 0x000000000f0c7348 */ /* 0x000fea0003c00000 */
[----:B------:R-:W-:Y:S02]  /*6010*/  ELECT P6, UR62, PT ;  /* 0x00000000003e782f */ /* 0x000fe400038c0000 */
[----:B------:R-:W-:Y:S01]  /*6020*/  MOV R14, UR62 ;  /* 0x0000003e000e7c02 */ /* 0x000fe20008000f00 */
[----:B------:R-:W-:Y:S10]  /*6030*/  ENDCOLLECTIVE ;  /* 0x000000000000791b */ /* 0x000ff40003800000 */
.L_x_121:
[----:B------:R-:W-:Y:S05]  /*6040*/  BSYNC B0 ;  /* 0x0000000000007941 */ /* 0x000fea0003800000 */
.L_x_120:
[----:B------:R-:W-:Y:S05]  /*6050*/  BRA `(.L_x_122) ;  /* 0xffffffe000d87947 */ /* 0x000fea000383ffff */
.L_x_69:
[----:B0-----:R0:W1:Y:S02]  /*6060*/  SYNCS.PHASECHK.TRANS64.TRYWAIT P0, [R5+URZ], R2 ;  /* 0x00000002050075a7 */ /* 0x001064000800017f */
[----:B-1----:R-:W-:Y:S05]  /*6070*/  @!P0 NANOSLEEP.SYNCS 0x989680 ;  /* 0x009896800000895d */ /* 0x002fea0003900000 */
[----:B------:R-:W1:Y:S02]  /*6080*/  @!P0 SYNCS.PHASECHK.TRANS64 P0, [R5+URZ], R2 ;  /* 0x00000002050085a7 */ /* 0x000e64000800007f */
[----:B-1----:R-:W-:Y:S05]  /*6090*/  @!P0 BRA `(.L_x_69) ;  /* 0xfffffffc00f08947 */ /* 0x002fea000383ffff */
[----:B------:R-:W-:Y:S05]  /*60a0*/  BRA `(.L_x_123) ;  /* 0xffffffe400187947 */ /* 0x000fea000383ffff */
.L_x_70:
[----:B0-----:R0:W1:Y:S02]  /*60b0*/  SYNCS.PHASECHK.TRANS64.TRYWAIT P0, [R9+URZ], R4 ;  /* 0x00000004090075a7 */ /* 0x001064000800017f */
[----:B-1----:R-:W-:Y:S05]  /*60c0*/  @!P0 NANOSLEEP.SYNCS 0x989680 ;  /* 0x009896800000895d */ /* 0x002fea0003900000 */
[----:B------:R-:W1:Y:S02]  /*60d0*/  @!P0 SYNCS.PHASECHK.TRANS64 P0, [R9+URZ], R4 ;  /* 0x00000004090085a7 */ /* 0x000e64000800007f */
[----:B-1----:R-:W-:Y:S05]  /*60e0*/  @!P0 BRA `(.L_x_70) ;  /* 0xfffffffc00f08947 */ /* 0x002fea000383ffff */
[----:B------:R-:W-:Y:S05]  /*60f0*/  BRA `(.L_x_124) ;  /* 0xffffffe400287947 */ /* 0x000fea000383ffff */
.L_x_71:
[----:B0-----:R0:W1:Y:S02]  /*6100*/  SYNCS.PHASECHK.TRANS64.TRYWAIT P0, [R8+URZ], R5 ;  /* 0x00000005080075a7 */ /* 0x001064000800017f */
[----:B-1----:R-:W-:Y:S05]  /*6110*/  @!P0 NANOSLEEP.SYNCS 0x989680 ;  /* 0x009896800000895d */ /* 0x002fea0003900000 */
[----:B------:R-:W1:Y:S02]  /*6120*/  @!P0 SYNCS.PHASECHK.TRANS64 P0, [R8+URZ], R5 ;  /* 0x00000005080085a7 */ /* 0x000e64000800007f */
[----:B-1----:R-:W-:Y:S05]  /*6130*/  @!P0 BRA `(.L_x_71) ;  /* 0xfffffffc00f08947 */ /* 0x002fea000383ffff */
[----:B------:R-:W-:Y:S05]  /*6140*/  BRA `(.L_x_125) ;  /* 0xffffffe400387947 */ /* 0x000fea000383ffff */
.L_x_72:
[----:B0-----:R0:W1:Y:S02]  /*6150*/  SYNCS.PHASECHK.TRANS64.TRYWAIT P0, [R9+URZ], R4 ;  /* 0x00000004090075a7 */ /* 0x001064000800017f */
[----:B-1----:R-:W-:Y:S05]  /*6160*/  @!P0 NANOSLEEP.SYNCS 0x989680 ;  /* 0x009896800000895d */ /* 0x002fea0003900000 */
[----:B------:R-:W1:Y:S02]  /*6170*/  @!P0 SYNCS.PHASECHK.TRANS64 P0, [R9+URZ], R4 ;  /* 0x00000004090085a7 */ /* 0x000e64000800007f */
[----:B-1----:R-:W-:Y:S05]  /*6180*/  @!P0 BRA `(.L_x_72) ;  /* 0xfffffffc00f08947 */ /* 0x002fea000383ffff */
[----:B------:R-:W-:Y:S05]  /*6190*/  BRA `(.L_x_126) ;  /* 0xffffffe400487947 */ /* 0x000fea000383ffff */
.L_x_73:
[----:B0-----:R0:W1:Y:S02]  /*61a0*/  SYNCS.PHASECHK.TRANS64.TRYWAIT P0, [R8+URZ], R5 ;  /* 0x00000005080075a7 */ /* 0x001064000800017f */
[----:B-1----:R-:W-:Y:S05]  /*61b0*/  @!P0 NANOSLEEP.SYNCS 0x989680 ;  /* 0x009896800000895d */ /* 0x002fea0003900000 */
[----:B------:R-:W1:Y:S02]  /*61c0*/  @!P0 SYNCS.PHASECHK.TRANS64 P0, [R8+URZ], R5 ;  /* 0x00000005080085a7 */ /* 0x000e64000800007f */
[----:B-1----:R-:W-:Y:S05]  /*61d0*/  @!P0 BRA `(.L_x_73) ;  /* 0xfffffffc00f08947 */ /* 0x002fea000383ffff */
[----:B------:R-:W-:Y:S05]  /*61e0*/  BRA `(.L_x_127) ;  /* 0xffffffe400587947 */ /* 0x000fea000383ffff */
.L_x_74:
[----:B0-----:R0:W1:Y:S02]  /*61f0*/  SYNCS.PHASECHK.TRANS64.TRYWAIT P0, [R9+URZ], R4 ;  /* 0x00000004090075a7 */ /* 0x001064000800017f */
[----:B-1----:R-:W-:Y:S05]  /*6200*/  @!P0 NANOSLEEP.SYNCS 0x989680 ;  /* 0x009896800000895d */ /* 0x002fea0003900000 */
[----:B------:R-:W1:Y:S02]  /*6210*/  @!P0 SYNCS.PHASECHK.TRANS64 P0, [R9+URZ], R4 ;  /* 0x00000004090085a7 */ /* 0x000e64000800007f */
[----:B-1----:R-:W-:Y:S05]  /*6220*/  @!P0 BRA `(.L_x_74) ;  /* 0xfffffffc00f08947 */ /* 0x002fea000383ffff */
[----:B------:R-:W-:Y:S05]  /*6230*/  BRA `(.L_x_128) ;  /* 0xffffffe400687947 */ /* 0x000fea000383ffff */
.L_x_75:
[----:B0-----:R0:W1:Y:S02]  /*6240*/  SYNCS.PHASECHK.TRANS64.TRYWAIT P0, [R8+URZ], R5 ;  /* 0x00000005080075a7 */ /* 0x001064000800017f */
[----:B-1----:R-:W-:Y:S05]  /*6250*/  @!P0 NANOSLEEP.SYNCS 0x989680 ;  /* 0x009896800000895d */ /* 0x002fea0003900000 */
[----:B------:R-:W1:Y:S02]  /*6260*/  @!P0 SYNCS.PHASECHK.TRANS64 P0, [R8+URZ], R5 ;  /* 0x00000005080085a7 */ /* 0x000e64000800007f */
[----:B-1----:R-:W-:Y:S05]  /*6270*/  @!P0 BRA `(.L_x_75) ;  /* 0xfffffffc00f08947 */ /* 0x002fea000383ffff */
[----:B------:R-:W-:Y:S05]  /*6280*/  BRA `(.L_x_129) ;  /* 0xffffffe400787947 */ /* 0x000fea000383ffff */
.L_x_76:
[----:B0-----:R0:W1:Y:S02]  /*6290*/  SYNCS.PHASECHK.TRANS64.TRYWAIT P0, [R9+URZ], R4 ;  /* 0x00000004090075a7 */ /* 0x001064000800017f */
[----:B-1----:R-:W-:Y:S05]  /*62a0*/  @!P0 NANOSLEEP.SYNCS 0x989680 ;  /* 0x009896800000895d */ /* 0x002fea0003900000 */
[----:B------:R-:W1:Y:S02]  /*62b0*/  @!P0 SYNCS.PHASECHK.TRANS64 P0, [R9+URZ], R4 ;  /* 0x00000004090085a7 */ /* 0x000e64000800007f */
[----:B-1----:R-:W-:Y:S05]  /*62c0*/  @!P0 BRA `(.L_x_76) ;  /* 0xfffffffc00f08947 */ /* 0x002fea000383ffff */
[----:B------:R-:W-:Y:S05]  /*62d0*/  BRA `(.L_x_130) ;  /* 0xffffffe400887947 */ /* 0x000fea000383ffff */
.L_x_77:
[----:B0-----:R0:W1:Y:S02]  /*62e0*/  SYNCS.PHASECHK.TRANS64.TRYWAIT P0, [R8+URZ], R5 ;  /* 0x00000005080075a7 */ /* 0x001064000800017f */
[----:B-1----:R-:W-:Y:S05]  /*62f0*/  @!P0 NANOSLEEP.SYNCS 0x989680 ;  /* 0x009896800000895d */ /* 0x002fea0003900000 */
[----:B------:R-:W1:Y:S02]  /*6300*/  @!P0 SYNCS.PHASECHK.TRANS64 P0, [R8+URZ], R5 ;  /* 0x00000005080085a7 */ /* 0x000e64000800007f */
[----:B-1----:R-:W-:Y:S05]  /*6310*/  @!P0 BRA `(.L_x_77) ;  /* 0xfffffffc00f08947 */ /* 0x002fea000383ffff */
[----:B------:R-:W-:Y:S05]  /*6320*/  BRA `(.L_x_131) ;  /* 0xffffffe400987947 */ /* 0x000fea000383ffff */
.L_x_78:
[----:B0-----:R0:W1:Y:S02]  /*6330*/  SYNCS.PHASECHK.TRANS64.TRYWAIT P0, [R9+URZ], R4 ;  /* 0x00000004090075a7 */ /* 0x001064000800017f */
[----:B-1----:R-:W-:Y:S05]  /*6340*/  @!P0 NANOSLEEP.SYNCS 0x989680 ;  /* 0x009896800000895d */ /* 0x002fea0003900000 */
[----:B------:R-:W1:Y:S02]  /*6350*/  @!P0 SYNCS.PHASECHK.TRANS64 P0, [R9+URZ], R4 ;  /* 0x00000004090085a7 */ /* 0x000e64000800007f */
[----:B-1----:R-:W-:Y:S05]  /*6360*/  @!P0 BRA `(.L_x_78) ;  /* 0xfffffffc00f08947 */ /* 0x002fea000383ffff */
[----:B------:R-:W-:Y:S05]  /*6370*/  BRA `(.L_x_132) ;  /* 0xffffffe400a87947 */ /* 0x000fea000383ffff */
.L_x_79:
[----:B0-----:R0:W1:Y:S02]  /*6380*/  SYNCS.PHASECHK.TRANS64.TRYWAIT P0, [R8+URZ], R5 ;  /* 0x00000005080075a7 */ /* 0x001064000800017f */
[----:B-1----:R-:W-:Y:S05]  /*6390*/  @!P0 NANOSLEEP.SYNCS 0x989680 ;  /* 0x009896800000895d */ /* 0x002fea0003900000 */
[----:B------:R-:W1:Y:S02]  /*63a0*/  @!P0 SYNCS.PHASECHK.TRANS64 P0, [R8+URZ], R5 ;  /* 0x00000005080085a7 */ /* 0x000e64000800007f */
[----:B-1----:R-:W-:Y:S05]  /*63b0*/  @!P0 BRA `(.L_x_79) ;  /* 0xfffffffc00f08947 */ /* 0x002fea000383ffff */
[----:B------:R-:W-:Y:S05]  /*63c0*/  BRA `(.L_x_133) ;  /* 0xffffffe400b87947 */ /* 0x000fea000383ffff */
.L_x_80:
[----:B0-----:R0:W1:Y:S02]  /*63d0*/  SYNCS.PHASECHK.TRANS64.TRYWAIT P0, [R9+URZ], R4 ;  /* 0x00000004090075a7 */ /* 0x001064000800017f */
[----:B-1----:R-:W-:Y:S05]  /*63e0*/  @!P0 NANOSLEEP.SYNCS 0x989680 ;  /* 0x009896800000895d */ /* 0x002fea0003900000 */
[----:B------:R-:W1:Y:S02]  /*63f0*/  @!P0 SYNCS.PHASECHK.TRANS64 P0, [R9+URZ], R4 ;  /* 0x00000004090085a7 */ /* 0x000e64000800007f */
[----:B-1----:R-:W-:Y:S05]  /*6400*/  @!P0 BRA `(.L_x_80) ;  /* 0xfffffffc00f08947 */ /* 0x002fea000383ffff */
[----:B------:R-:W-:Y:S05]  /*6410*/  BRA `(.L_x_134) ;  /* 0xffffffe400c87947 */ /* 0x000fea000383ffff */
.L_x_81:
[----:B0-----:R0:W1:Y:S02]  /*6420*/  SYNCS.PHASECHK.TRANS64.TRYWAIT P0, [R8+URZ], R5 ;  /* 0x00000005080075a7 */ /* 0x001064000800017f */
[----:B-1----:R-:W-:Y:S05]  /*6430*/  @!P0 NANOSLEEP.SYNCS 0x989680 ;  /* 0x009896800000895d */ /* 0x002fea0003900000 */
[----:B------:R-:W1:Y:S02]  /*6440*/  @!P0 SYNCS.PHASECHK.TRANS64 P0, [R8+URZ], R5 ;  /* 0x00000005080085a7 */ /* 0x000e64000800007f */
[----:B-1----:R-:W-:Y:S05]  /*6450*/  @!P0 BRA `(.L_x_81) ;  /* 0xfffffffc00f08947 */ /* 0x002fea000383ffff */
[----:B------:R-:W-:Y:S05]  /*6460*/  BRA `(.L_x_135) ;  /* 0xffffffe400d87947 */ /* 0x000fea000383ffff */
.L_x_82:
[----:B0-----:R0:W1:Y:S02]  /*6470*/  SYNCS.PHASECHK.TRANS64.TRYWAIT P0, [R9+URZ], R4 ;  /* 0x00000004090075a7 */ /* 0x001064000800017f */
[----:B-1----:R-:W-:Y:S05]  /*6480*/  @!P0 NANOSLEEP.SYNCS 0x989680 ;  /* 0x009896800000895d */ /* 0x002fea0003900000 */
[----:B------:R-:W1:Y:S02]  /*6490*/  @!P0 SYNCS.PHASECHK.TRANS64 P0, [R9+URZ], R4 ;  /* 0x00000004090085a7 */ /* 0x000e64000800007f */
[----:B-1----:R-:W-:Y:S05]  /*64a0*/  @!P0 BRA `(.L_x_82) ;  /* 0xfffffffc00f08947 */ /* 0x002fea000383ffff */
[----:B------:R-:W-:Y:S05]  /*64b0*/  BRA `(.L_x_136) ;  /* 0xffffffe400e87947 */ /* 0x000fea000383ffff */
.L_x_83:
[----:B0-----:R0:W1:Y:S02]  /*64c0*/  SYNCS.PHASECHK.TRANS64.TRYWAIT P0, [R8+URZ], R5 ;  /* 0x00000005080075a7 */ /* 0x001064000800017f */
[----:B-1----:R-:W-:Y:S05]  /*64d0*/  @!P0 NANOSLEEP.SYNCS 0x989680 ;  /* 0x009896800000895d */ /* 0x002fea0003900000 */
[----:B------:R-:W1:Y:S02]  /*64e0*/  @!P0 SYNCS.PHASECHK.TRANS64 P0, [R8+URZ], R5 ;  /* 0x00000005080085a7 */ /* 0x000e64000800007f */
[----:B-1----:R-:W-:Y:S05]  /*64f0*/  @!P0 BRA `(.L_x_83) ;  /* 0xfffffffc00f08947 */ /* 0x002fea000383ffff */
[----:B------:R-:W-:Y:S05]  /*6500*/  BRA `(.L_x_137) ;  /* 0xffffffe400f87947 */ /* 0x000fea000383ffff */
.L_x_84:
[----:B0-----:R0:W1:Y:S02]  /*6510*/  SYNCS.PHASECHK.TRANS64.TRYWAIT P0, [R9+URZ], R4 ;  /* 0x00000004090075a7 */ /* 0x001064000800017f */
[----:B-1----:R-:W-:Y:S05]  /*6520*/  @!P0 NANOSLEEP.SYNCS 0x989680 ;  /* 0x009896800000895d */ /* 0x002fea0003900000 */
[----:B------:R-:W1:Y:S02]  /*6530*/  @!P0 SYNCS.PHASECHK.TRANS64 P0, [R9+URZ], R4 ;  /* 0x00000004090085a7 */ /* 0x000e64000800007f */
[----:B-1----:R-:W-:Y:S05]  /*6540*/  @!P0 BRA `(.L_x_84) ;  /* 0xfffffffc00f08947 */ /* 0x002fea000383ffff */
[----:B------:R-:W-:Y:S05]  /*6550*/  BRA `(.L_x_138) ;  /* 0xffffffe800087947 */ /* 0x000fea000383ffff */
.L_x_85:
[----:B0-----:R0:W1:Y:S02]  /*6560*/  SYNCS.PHASECHK.TRANS64.TRYWAIT P0, [R8+URZ], R5 ;  /* 0x00000005080075a7 */ /* 0x001064000800017f */
[----:B-1----:R-:W-:Y:S05]  /*6570*/  @!P0 NANOSLEEP.SYNCS 0x989680 ;  /* 0x009896800000895d */ /* 0x002fea0003900000 */
[----:B------:R-:W1:Y:S02]  /*6580*/  @!P0 SYNCS.PHASECHK.TRANS64 P0, [R8+URZ], R5 ;  /* 0x00000005080085a7 */ /* 0x000e64000800007f */
[----:B-1----:R-:W-:Y:S05]  /*6590*/  @!P0 BRA `(.L_x_85) ;  /* 0xfffffffc00f08947 */ /* 0x002fea000383ffff */
[----:B------:R-:W-:Y:S05]  /*65a0*/  BRA `(.L_x_139) ;  /* 0xffffffe800187947 */ /* 0x000fea000383ffff */
.L_x_86:
[----:B0-----:R0:W1:Y:S02]  /*65b0*/  SYNCS.PHASECHK.TRANS64.TRYWAIT P0, [R9+URZ], R4 ;  /* 0x00000004090075a7 */ /* 0x001064000800017f */
[----:B-1----:R-:W-:Y:S05]  /*65c0*/  @!P0 NANOSLEEP.SYNCS 0x989680 ;  /* 0x009896800000895d */ /* 0x002fea0003900000 */
[----:B------:R-:W1:Y:S02]  /*65d0*/  @!P0 SYNCS.PHASECHK.TRANS64 P0, [R9+URZ], R4 ;  /* 0x00000004090085a7 */ /* 0x000e64000800007f */
[----:B-1----:R-:W-:Y:S05]  /*65e0*/  @!P0 BRA `(.L_x_86) ;  /* 0xfffffffc00f08947 */ /* 0x002fea000383ffff */
[----:B------:R-:W-:Y:S05]  /*65f0*/  BRA `(.L_x_140) ;  /* 0xffffffe800287947 */ /* 0x000fea000383ffff */
.L_x_87:
[----:B0-----:R0:W1:Y:S02]  /*6600*/  SYNCS.PHASECHK.TRANS64.TRYWAIT P0, [R8+URZ], R5 ;  /* 0x00000005080075a7 */ /* 0x001064000800017f */
[----:B-1----:R-:W-:Y:S05]  /*6610*/  @!P0 NANOSLEEP.SYNCS 0x989680 ;  /* 0x009896800000895d */ /* 0x002fea0003900000 */
[----:B------:R-:W1:Y:S02]  /*6620*/  @!P0 SYNCS.PHASECHK.TRANS64 P0, [R8+URZ], R5 ;  /* 0x00000005080085a7 */ /* 0x000e64000800007f */
[----:B-1----:R-:W-:Y:S05]  /*6630*/  @!P0 BRA `(.L_x_87) ;  /* 0xfffffffc00f08947 */ /* 0x002fea000383ffff */
[----:B------:R-:W-:Y:S05]  /*6640*/  BRA `(.L_x_141) ;  /* 0xffffffe800387947 */ /* 0x000fea000383ffff */
.L_x_88:
[----:B0-----:R0:W1:Y:S02]  /*6650*/  SYNCS.PHASECHK.TRANS64.TRYWAIT P0, [R9+URZ], R4 ;  /* 0x00000004090075a7 */ /* 0x001064000800017f */
[----:B-1----:R-:W-:Y:S05]  /*6660*/  @!P0 NANOSLEEP.SYNCS 0x989680 ;  /* 0x009896800000895d */ /* 0x002fea0003900000 */
[----:B------:R-:W1:Y:S02]  /*6670*/  @!P0 SYNCS.PHASECHK.TRANS64 P0, [R9+URZ], R4 ;  /* 0x00000004090085a7 */ /* 0x000e64000800007f */
[----:B-1----:R-:W-:Y:S05]  /*6680*/  @!P0 BRA `(.L_x_88) ;  /* 0xfffffffc00f08947 */ /* 0x002fea000383ffff */
[----:B------:R-:W-:Y:S05]  /*6690*/  BRA `(.L_x_142) ;  /* 0xffffffe800487947 */ /* 0x000fea000383ffff */
.L_x_89:
[----:B0-----:R0:W1:Y:S02]  /*66a0*/  SYNCS.PHASECHK.TRANS64.TRYWAIT P0, [R8+URZ], R5 ;  /* 0x00000005080075a7 */ /* 0x001064000800017f */
[----:B-1----:R-:W-:Y:S05]  /*66b0*/  @!P0 NANOSLEEP.SYNCS 0x989680 ;  /* 0x009896800000895d */ /* 0x002fea0003900000 */
[----:B------:R-:W1:Y:S02]  /*66c0*/  @!P0 SYNCS.PHASECHK.TRANS64 P0, [R8+URZ], R5 ;  /* 0x00000005080085a7 */ /* 0x000e64000800007f */
[----:B-1----:R-:W-:Y:S05]  /*66d0*/  @!P0 BRA `(.L_x_89) ;  /* 0xfffffffc00f08947 */ /* 0x002fea000383ffff */
[----:B------:R-:W-:Y:S05]  /*66e0*/  BRA `(.L_x_143) ;  /* 0xffffffe800587947 */ /* 0x000fea000383ffff */
.L_x_90:
[----:B0-----:R0:W1:Y:S02]  /*66f0*/  SYNCS.PHASECHK.TRANS64.TRYWAIT P0, [R9+URZ], R4 ;  /* 0x00000004090075a7 */ /* 0x001064000800017f */
[----:B-1----:R-:W-:Y:S05]  /*6700*/  @!P0 NANOSLEEP.SYNCS 0x989680 ;  /* 0x009896800000895d */ /* 0x002fea0003900000 */
[----:B------:R-:W1:Y:S02]  /*6710*/  @!P0 SYNCS.PHASECHK.TRANS64 P0, [R9+URZ], R4 ;  /* 0x00000004090085a7 */ /* 0x000e64000800007f */
[----:B-1----:R-:W-:Y:S05]  /*6720*/  @!P0 BRA `(.L_x_90) ;  /* 0xfffffffc00f08947 */ /* 0x002fea000383ffff */
[----:B------:R-:W-:Y:S05]  /*6730*/  BRA `(.L_x_144) ;  /* 0xffffffe800687947 */ /* 0x000fea000383ffff */
.L_x_91:
[----:B0-----:R0:W1:Y:S02]  /*6740*/  SYNCS.PHASECHK.TRANS64.TRYWAIT P0, [R8+URZ], R5 ;  /* 0x00000005080075a7 */ /* 0x001064000800017f */
[----:B-1----:R-:W-:Y:S05]  /*6750*/  @!P0 NANOSLEEP.SYNCS 0x989680 ;  /* 0x009896800000895d */ /* 0x002fea0003900000 */
[----:B------:R-:W1:Y:S02]  /*6760*/  @!P0 SYNCS.PHASECHK.TRANS64 P0, [R8+URZ], R5 ;  /* 0x00000005080085a7 */ /* 0x000e64000800007f */
[----:B-1----:R-:W-:Y:S05]  /*6770*/  @!P0 BRA `(.L_x_91) ;  /* 0xfffffffc00f08947 */ /* 0x002fea000383ffff */
[----:B------:R-:W-:Y:S05]  /*6780*/  BRA `(.L_x_145) ;  /* 0xffffffe800787947 */ /* 0x000fea000383ffff */
.L_x_92:
[----:B0-----:R0:W1:Y:S02]  /*6790*/  SYNCS.PHASECHK.TRANS64.TRYWAIT P0, [R9+URZ], R4 ;  /* 0x00000004090075a7 */ /* 0x001064000800017f */
[----:B-1----:R-:W-:Y:S05]  /*67a0*/  @!P0 NANOSLEEP.SYNCS 0x989680 ;  /* 0x009896800000895d */ /* 0x002fea0003900000 */
[----:B------:R-:W1:Y:S02]  /*67b0*/  @!P0 SYNCS.PHASECHK.TRANS64 P0, [R9+URZ], R4 ;  /* 0x00000004090085a7 */ /* 0x000e64000800007f */
[----:B-1----:R-:W-:Y:S05]  /*67c0*/  @!P0 BRA `(.L_x_92) ;  /* 0xfffffffc00f08947 */ /* 0x002fea000383ffff */
[----:B------:R-:W-:Y:S05]  /*67d0*/  BRA `(.L_x_146) ;  /* 0xffffffe800887947 */ /* 0x000fea000383ffff */
.L_x_93:
[----:B0-----:R0:W1:Y:S02]  /*67e0*/  SYNCS.PHASECHK.TRANS64.TRYWAIT P0, [R8+URZ], R5 ;  /* 0x00000005080075a7 */ /* 0x001064000800017f */
[----:B-1----:R-:W-:Y:S05]  /*67f0*/  @!P0 NANOSLEEP.SYNCS 0x989680 ;  /* 0x009896800000895d */ /* 0x002fea0003900000 */
[----:B------:R-:W1:Y:S02]  /*6800*/  @!P0 SYNCS.PHASECHK.TRANS64 P0, [R8+URZ], R5 ;  /* 0x00000005080085a7 */ /* 0x000e64000800007f */
[----:B-1----:R-:W-:Y:S05]  /*6810*/  @!P0 BRA `(.L_x_93) ;  /* 0xfffffffc00f08947 */ /* 0x002fea000383ffff */
[----:B------:R-:W-:Y:S05]  /*6820*/  BRA `(.L_x_147) ;  /* 0xffffffe800987947 */ /* 0x000fea000383ffff */
.L_x_94:
[----:B0-----:R0:W1:Y:S02]  /*6830*/  SYNCS.PHASECHK.TRANS64.TRYWAIT P0, [R9+URZ], R4 ;  /* 0x00000004090075a7 */ /* 0x001064000800017f */
[----:B-1----:R-:W-:Y:S05]  /*6840*/  @!P0 NANOSLEEP.SYNCS 0x989680 ;  /* 0x009896800000895d */ /* 0x002fea0003900000 */
[----:B------:R-:W1:Y:S02]  /*6850*/  @!P0 SYNCS.PHASECHK.TRANS64 P0, [R9+URZ], R4 ;  /* 0x00000004090085a7 */ /* 0x000e64000800007f */
[----:B-1----:R-:W-:Y:S05]  /*6860*/  @!P0 BRA `(.L_x_94) ;  /* 0xfffffffc00f08947 */ /* 0x002fea000383ffff */
[----:B------:R-:W-:Y:S05]  /*6870*/  BRA `(.L_x_148) ;  /* 0xffffffe800a87947 */ /* 0x000fea000383ffff */
.L_x_95:
[----:B0-----:R0:W1:Y:S02]  /*6880*/  SYNCS.PHASECHK.TRANS64.TRYWAIT P0, [R8+URZ], R5 ;  /* 0x00000005080075a7 */ /* 0x001064000800017f */
[----:B-1----:R-:W-:Y:S05]  /*6890*/  @!P0 NANOSLEEP.SYNCS 0x989680 ;  /* 0x009896800000895d */ /* 0x002fea0003900000 */
[----:B------:R-:W1:Y:S02]  /*68a0*/  @!P0 SYNCS.PHASECHK.TRANS64 P0, [R8+URZ], R5 ;  /* 0x00000005080085a7 */ /* 0x000e64000800007f */
[----:B-1----:R-:W-:Y:S05]  /*68b0*/  @!P0 BRA `(.L_x_95) ;  /* 0xfffffffc00f08947 */ /* 0x002fea000383ffff */
[----:B------:R-:W-:Y:S05]  /*68c0*/  BRA `(.L_x_149) ;  /* 0xffffffe800b87947 */ /* 0x000fea000383ffff */
.L_x_96:
[----:B0-----:R0:W1:Y:S02]  /*68d0*/  SYNCS.PHASECHK.TRANS64.TRYWAIT P0, [R9+URZ], R4 ;  /* 0x00000004090075a7 */ /* 0x001064000800017f */
[----:B-1----:R-:W-:Y:S05]  /*68e0*/  @!P0 NANOSLEEP.SYNCS 0x989680 ;  /* 0x009896800000895d */ /* 0x002fea0003900000 */
[----:B------:R-:W1:Y:S02]  /*68f0*/  @!P0 SYNCS.PHASECHK.TRANS64 P0, [R9+URZ], R4 ;  /* 0x00000004090085a7 */ /* 0x000e64000800007f */
[----:B-1----:R-:W-:Y:S05]  /*6900*/  @!P0 BRA `(.L_x_96) ;  /* 0xfffffffc00f08947 */ /* 0x002fea000383ffff */
[----:B------:R-:W-:Y:S05]  /*6910*/  BRA `(.L_x_150) ;  /* 0xffffffe800c87947 */ /* 0x000fea000383ffff */
.L_x_97:
[----:B0-----:R0:W1:Y:S02]  /*6920*/  SYNCS.PHASECHK.TRANS64.TRYWAIT P0, [R8+URZ], R5 ;  /* 0x00000005080075a7 */ /* 0x001064000800017f */
[----:B-1----:R-:W-:Y:S05]  /*6930*/  @!P0 NANOSLEEP.SYNCS 0x989680 ;  /* 0x009896800000895d */ /* 0x002fea0003900000 */
[----:B------:R-:W1:Y:S02]  /*6940*/  @!P0 SYNCS.PHASECHK.TRANS64 P0, [R8+URZ], R5 ;  /* 0x00000005080085a7 */ /* 0x000e64000800007f */
[----:B-1----:R-:W-:Y:S05]  /*6950*/  @!P0 BRA `(.L_x_97) ;  /* 0xfffffffc00f08947 */ /* 0x002fea000383ffff */
[----:B------:R-:W-:Y:S05]  /*6960*/  BRA `(.L_x_151) ;  /* 0xffffffe800d87947 */ /* 0x000fea000383ffff */
.L_x_98:
[----:B0-----:R0:W1:Y:S02]  /*6970*/  SYNCS.PHASECHK.TRANS64.TRYWAIT P0, [R9+URZ], R4 ;  /* 0x00000004090075a7 */ /* 0x001064000800017f */
[----:B-1----:R-:W-:Y:S05]  /*6980*/  @!P0 NANOSLEEP.SYNCS 0x989680 ;  /* 0x009896800000895d */ /* 0x002fea0003900000 */
[----:B------:R-:W1:Y:S02]  /*6990*/  @!P0 SYNCS.PHASECHK.TRANS64 P0, [R9+URZ], R4 ;  /* 0x00000004090085a7 */ /* 0x000e64000800007f */
[----:B-1----:R-:W-:Y:S05]  /*69a0*/  @!P0 BRA `(.L_x_98) ;  /* 0xfffffffc00f08947 */ /* 0x002fea000383ffff */
[----:B------:R-:W-:Y:S05]  /*69b0*/  BRA `(.L_x_152) ;  /* 0xffffffe800e87947 */ /* 0x000fea000383ffff */
.L_x_99:
[----:B0-----:R0:W1:Y:S02]  /*69c0*/  SYNCS.PHASECHK.TRANS64.TRYWAIT P0, [R8+URZ], R5 ;  /* 0x00000005080075a7 */ /* 0x001064000800017f */
[----:B-1----:R-:W-:Y:S05]  /*69d0*/  @!P0 NANOSLEEP.SYNCS 0x989680 ;  /* 0x009896800000895d */ /* 0x002fea0003900000 */
[----:B------:R-:W1:Y:S02]  /*69e0*/  @!P0 SYNCS.PHASECHK.TRANS64 P0, [R8+URZ], R5 ;  /* 0x00000005080085a7 */ /* 0x000e64000800007f */
[----:B-1----:R-:W-:Y:S05]  /*69f0*/  @!P0 BRA `(.L_x_99) ;  /* 0xfffffffc00f08947 */ /* 0x002fea000383ffff */
[----:B------:R-:W-:Y:S05]  /*6a00*/  BRA `(.L_x_153) ;  /* 0xffffffe800f87947 */ /* 0x000fea000383ffff */
.L_x_100:
[----:B0-----:R0:W1:Y:S02]  /*6a10*/  SYNCS.PHASECHK.TRANS64.TRYWAIT P0, [R9+URZ], R4 ;  /* 0x00000004090075a7 */ /* 0x001064000800017f */
[----:B-1----:R-:W-:Y:S05]  /*6a20*/  @!P0 NANOSLEEP.SYNCS 0x989680 ;  /* 0x009896800000895d */ /* 0x002fea0003900000 */
[----:B------:R-:W1:Y:S02]  /*6a30*/  @!P0 SYNCS.PHASECHK.TRANS64 P0, [R9+URZ], R4 ;  /* 0x00000004090085a7 */ /* 0x000e64000800007f */
[----:B-1----:R-:W-:Y:S05]  /*6a40*/  @!P0 BRA `(.L_x_100) ;  /* 0xfffffffc00f08947 */ /* 0x002fea000383ffff */
[----:B------:R-:W-:Y:S05]  /*6a50*/  BRA `(.L_x_154) ;  /* 0xffffffec00087947 */ /* 0x000fea000383ffff */
.L_x_101:
[----:B0-----:R0:W1:Y:S02]  /*6a60*/  SYNCS.PHASECHK.TRANS64.TRYWAIT P0, [R8+URZ], R5 ;  /* 0x00000005080075a7 */ /* 0x001064000800017f */
[----:B-1----:R-:W-:Y:S05]  /*6a70*/  @!P0 NANOSLEEP.SYNCS 0x989680 ;  /* 0x009896800000895d */ /* 0x002fea0003900000 */
[----:B------:R-:W1:Y:S02]  /*6a80*/  @!P0 SYNCS.PHASECHK.TRANS64 P0, [R8+URZ], R5 ;  /* 0x00000005080085a7 */ /* 0x000e64000800007f */
[----:B-1----:R-:W-:Y:S05]  /*6a90*/  @!P0 BRA `(.L_x_101) ;  /* 0xfffffffc00f08947 */ /* 0x002fea000383ffff */
[----:B------:R-:W-:Y:S05]  /*6aa0*/  BRA `(.L_x_155) ;  /* 0xffffffec00187947 */ /* 0x000fea000383ffff */
.L_x_102:
[----:B0-----:R0:W1:Y:S02]  /*6ab0*/  SYNCS.PHASECHK.TRANS64.TRYWAIT P0, [R9+URZ], R4 ;  /* 0x00000004090075a7 */ /* 0x001064000800017f */
[----:B-1----:R-:W-:Y:S05]  /*6ac0*/  @!P0 NANOSLEEP.SYNCS 0x989680 ;  /* 0x009896800000895d */ /* 0x002fea0003900000 */
[----:B------:R-:W1:Y:S02]  /*6ad0*/  @!P0 SYNCS.PHASECHK.TRANS64 P0, [R9+URZ], R4 ;  /* 0x00000004090085a7 */ /* 0x000e64000800007f */
[----:B-1----:R-:W-:Y:S05]  /*6ae0*/  @!P0 BRA `(.L_x_102) ;  /* 0xfffffffc00f08947 */ /* 0x002fea000383ffff */
[----:B------:R-:W-:Y:S05]  /*6af0*/  BRA `(.L_x_156) ;  /* 0xffffffec00287947 */ /* 0x000fea000383ffff */
.L_x_103:
[----:B0-----:R0:W1:Y:S02]  /*6b00*/  SYNCS.PHASECHK.TRANS64.TRYWAIT P0, [R8+URZ], R5 ;  /* 0x00000005080075a7 */ /* 0x001064000800017f */
[----:B-1----:R-:W-:Y:S05]  /*6b10*/  @!P0 NANOSLEEP.SYNCS 0x989680 ;  /* 0x009896800000895d */ /* 0x002fea0003900000 */
[----:B------:R-:W1:Y:S02]  /*6b20*/  @!P0 SYNCS.PHASECHK.TRANS64 P0, [R8+URZ], R5 ;  /* 0x00000005080085a7 */ /* 0x000e64000800007f */
[----:B-1----:R-:W-:Y:S05]  /*6b30*/  @!P0 BRA `(.L_x_103) ;  /* 0xfffffffc00f08947 */ /* 0x002fea000383ffff */
[----:B------:R-:W-:Y:S05]  /*6b40*/  BRA `(.L_x_157) ;  /* 0xffffffec00387947 */ /* 0x000fea000383ffff */
.L_x_104:
[----:B0-----:R0:W1:Y:S02]  /*6b50*/  SYNCS.PHASECHK.TRANS64.TRYWAIT P0, [R9+URZ], R4 ;  /* 0x00000004090075a7 */ /* 0x001064000800017f */
[----:B-1----:R-:W-:Y:S05]  /*6b60*/  @!P0 NANOSLEEP.SYNCS 0x989680 ;  /* 0x009896800000895d */ /* 0x002fea0003900000 */
[----:B------:R-:W1:Y:S02]  /*6b70*/  @!P0 SYNCS.PHASECHK.TRANS64 P0, [R9+URZ], R4 ;  /* 0x00000004090085a7 */ /* 0x000e64000800007f */
[----:B-1----:R-:W-:Y:S05]  /*6b80*/  @!P0 BRA `(.L_x_104) ;  /* 0xfffffffc00f08947 */ /* 0x002fea000383ffff */
[----:B------:R-:W-:Y:S05]  /*6b90*/  BRA `(.L_x_158) ;  /* 0xffffffec00487947 */ /* 0x000fea000383ffff */
.L_x_105:
[----:B0-----:R0:W1:Y:S02]  /*6ba0*/  SYNCS.PHASECHK.TRANS64.TRYWAIT P0, [R8+URZ], R5 ;  /* 0x00000005080075a7 */ /* 0x001064000800017f */
[----:B-1----:R-:W-:Y:S05]  /*6bb0*/  @!P0 NANOSLEEP.SYNCS 0x989680 ;  /* 0x009896800000895d */ /* 0x002fea0003900000 */
[----:B------:R-:W1:Y:S02]  /*6bc0*/  @!P0 SYNCS.PHASECHK.TRANS64 P0, [R8+URZ], R5 ;  /* 0x00000005080085a7 */ /* 0x000e64000800007f */
[----:B-1----:R-:W-:Y:S05]  /*6bd0*/  @!P0 BRA `(.L_x_105) ;  /* 0xfffffffc00f08947 */ /* 0x002fea000383ffff */
[----:B------:R-:W-:Y:S05]  /*6be0*/  BRA `(.L_x_159) ;  /* 0xffffffec00587947 */ /* 0x000fea000383ffff */
.L_x_106:
[----:B0-----:R0:W1:Y:S02]  /*6bf0*/  SYNCS.PHASECHK.TRANS64.TRYWAIT P0, [R9+URZ], R4 ;  /* 0x00000004090075a7 */ /* 0x001064000800017f */
[----:B-1----:R-:W-:Y:S05]  /*6c00*/  @!P0 NANOSLEEP.SYNCS 0x989680 ;  /* 0x009896800000895d */ /* 0x002fea0003900000 */
[----:B------:R-:W1:Y:S02]  /*6c10*/  @!P0 SYNCS.PHASECHK.TRANS64 P0, [R9+URZ], R4 ;  /* 0x00000004090085a7 */ /* 0x000e64000800007f */
[----:B-1----:R-:W-:Y:S05]  /*6c20*/  @!P0 BRA `(.L_x_106) ;  /* 0xfffffffc00f08947 */ /* 0x002fea000383ffff */
[----:B------:R-:W-:Y:S05]  /*6c30*/  BRA `(.L_x_160) ;  /* 0xffffffec00687947 */ /* 0x000fea000383ffff */
.L_x_107:
[----:B0-----:R0:W1:Y:S02]  /*6c40*/  SYNCS.PHASECHK.TRANS64.TRYWAIT P0, [R8+URZ], R5 ;  /* 0x00000005080075a7 */ /* 0x001064000800017f */
[----:B-1----:R-:W-:Y:S05]  /*6c50*/  @!P0 NANOSLEEP.SYNCS 0x989680 ;  /* 0x009896800000895d */ /* 0x002fea0003900000 */
[----:B------:R-:W1:Y:S02]  /*6c60*/  @!P0 SYNCS.PHASECHK.TRANS64 P0, [R8+URZ], R5 ;  /* 0x00000005080085a7 */ /* 0x000e64000800007f */
[----:B-1----:R-:W-:Y:S05]  /*6c70*/  @!P0 BRA `(.L_x_107) ;  /* 0xfffffffc00f08947 */ /* 0x002fea000383ffff */
[----:B------:R-:W-:Y:S05]  /*6c80*/  BRA `(.L_x_161) ;  /* 0xffffffec00787947 */ /* 0x000fea000383ffff */
.L_x_108:
[----:B0-----:R0:W1:Y:S02]  /*6c90*/  SYNCS.PHASECHK.TRANS64.TRYWAIT P0, [R9+URZ], R4 ;  /* 0x00000004090075a7 */ /* 0x001064000800017f */
[----:B-1----:R-:W-:Y:S05]  /*6ca0*/  @!P0 NANOSLEEP.SYNCS 0x989680 ;  /* 0x009896800000895d */ /* 0x002fea0003900000 */
[----:B------:R-:W1:Y:S02]  /*6cb0*/  @!P0 SYNCS.PHASECHK.TRANS64 P0, [R9+URZ], R4 ;  /* 0x00000004090085a7 */ /* 0x000e64000800007f */
[----:B-1----:R-:W-:Y:S05]  /*6cc0*/  @!P0 BRA `(.L_x_108) ;  /* 0xfffffffc00f08947 */ /* 0x002fea000383ffff */
[----:B------:R-:W-:Y:S05]  /*6cd0*/  BRA `(.L_x_162) ;  /* 0xffffffec00887947 */ /* 0x000fea000383ffff */
.L_x_109:
[----:B0-----:R0:W1:Y:S02]  /*6ce0*/  SYNCS.PHASECHK.TRANS64.TRYWAIT P0, [R8+URZ], R5 ;  /* 0x00000005080075a7 */ /* 0x001064000800017f */
[----:B-1----:R-:W-:Y:S05]  /*6cf0*/  @!P0 NANOSLEEP.SYNCS 0x989680 ;  /* 0x009896800000895d */ /* 0x002fea0003900000 */
[----:B------:R-:W1:Y:S02]  /*6d00*/  @!P0 SYNCS.PHASECHK.TRANS64 P0, [R8+URZ], R5 ;  /* 0x00000005080085a7 */ /* 0x000e64000800007f */
[----:B-1----:R-:W-:Y:S05]  /*6d10*/  @!P0 BRA `(.L_x_109) ;  /* 0xfffffffc00f08947 */ /* 0x002fea000383ffff */
[----:B------:R-:W-:Y:S05]  /*6d20*/  BRA `(.L_x_163) ;  /* 0xffffffec00987947 */ /* 0x000fea000383ffff */
.L_x_110:
[----:B0-----:R0:W1:Y:S02]  /*6d30*/  SYNCS.PHASECHK.TRANS64.TRYWAIT P0, [R9+URZ], R4 ;  /* 0x00000004090075a7 */ /* 0x001064000800017f */
[----:B-1----:R-:W-:Y:S05]  /*6d40*/  @!P0 NANOSLEEP.SYNCS 0x989680 ;  /* 0x009896800000895d */ /* 0x002fea0003900000 */
[----:B------:R-:W1:Y:S02]  /*6d50*/  @!P0 SYNCS.PHASECHK.TRANS64 P0, [R9+URZ], R4 ;  /* 0x00000004090085a7 */ /* 0x000e64000800007f */
[----:B-1----:R-:W-:Y:S05]  /*6d60*/  @!P0 BRA `(.L_x_110) ;  /* 0xfffffffc00f08947 */ /* 0x002fea000383ffff */
[----:B------:R-:W-:Y:S05]  /*6d70*/  BRA `(.L_x_164) ;  /* 0xffffffec00a87947 */ /* 0x000fea000383ffff */
.L_x_111:
[----:B0-----:R0:W1:Y:S02]  /*6d80*/  SYNCS.PHASECHK.TRANS64.TRYWAIT P0, [R8+URZ], R5 ;  /* 0x00000005080075a7 */ /* 0x001064000800017f */
[----:B-1----:R-:W-:Y:S05]  /*6d90*/  @!P0 NANOSLEEP.SYNCS 0x989680 ;  /* 0x009896800000895d */ /* 0x002fea0003900000 */
[----:B------:R-:W1:Y:S02]  /*6da0*/  @!P0 SYNCS.PHASECHK.TRANS64 P0, [R8+URZ], R5 ;  /* 0x00000005080085a7 */ /* 0x000e64000800007f */
[----:B-1----:R-:W-:Y:S05]  /*6db0*/  @!P0 BRA `(.L_x_111) ;  /* 0xfffffffc00f08947 */ /* 0x002fea000383ffff */
[----:B------:R-:W-:Y:S05]  /*6dc0*/  BRA `(.L_x_165) ;  /* 0xffffffec00b87947 */ /* 0x000fea000383ffff */
.L_x_112:
[----:B-1----:R1:W2:Y:S02]  /*6dd0*/  SYNCS.PHASECHK.TRANS64.TRYWAIT P0, [R11+URZ], R6 ;  /* 0x000000060b0075a7 */ /* 0x0022a4000800017f */
[----:B--2---:R-:W-:Y:S05]  /*6de0*/  @!P0 NANOSLEEP.SYNCS 0x989680 ;  /* 0x009896800000895d */ /* 0x004fea0003900000 */
[----:B------:R-:W2:Y:S02]  /*6df0*/  @!P0 SYNCS.PHASECHK.TRANS64 P0, [R11+URZ], R6 ;  /* 0x000000060b0085a7 */ /* 0x000ea4000800007f */
[----:B--2---:R-:W-:Y:S05]  /*6e00*/  @!P0 BRA `(.L_x_112) ;  /* 0xfffffffc00f08947 */ /* 0x004fea000383ffff */
[----:B------:R-:W-:Y:S05]  /*6e10*/  BRA `(.L_x_166) ;  /* 0xffffffec00c07947 */ /* 0x000fea000383ffff */
.L_x_167:
[----:B------:R-:W-:-:S00]  /*6e20*/  BRA `(.L_x_167) ;  /* 0xfffffffc00fc7947 */ /* 0x000fc0000383ffff */
[----:B------:R-:W-:-:S00]  /*6e30*/  NOP ;  /* 0x0000000000007918 */ /* 0x000fc00000000000 */
        /* <DEDUP_REMOVED lines=12> */
.L_x_168:


//--------------------- .nv.global.init           --------------------------
	.section	.nv.global.init,"aw",@progbits
.nv.global.init:
	.type		$str$22,@object
	.size		$str$22,($str$23 - $str$22)
$str$22:
        /*0000*/ 	.byte	0x6b, 0x5f, 0x74, 0x69, 0x6c, 0x65, 0x5f, 0x63, 0x6f, 0x75, 0x6e, 0x74, 0x20, 0x3e, 0x3d, 0x20
        /*0010*/ 	.byte	0x31, 0x00
	.type		$str$23,@object
	.size		$str$23,(__unnamed_1 - $str$23)
$str$23:
        /*0012*/ 	.byte	0x2f, 0x74, 0x6d, 0x70, 0x2f, 0x63, 0x75, 0x74, 0x6c, 0x61, 0x73, 0x73, 0x5f, 0x73, 0x77, 0x65
        /*0022*/ 	.byte	0x65, 0x70, 0x5f, 0x73, 0x72, 0x63, 0x2f, 0x69, 0x6e, 0x63, 0x6c, 0x75, 0x64, 0x65, 0x2f, 0x63
        /*0032*/ 	.byte	0x75, 0x74, 0x6c, 0x61, 0x73, 0x73, 0x2f, 0x67, 0x65, 0x6d, 0x6d, 0x2f, 0x63, 0x6f, 0x6c, 0x6c
        /*0042*/ 	.byte	0x65, 0x63, 0x74, 0x69, 0x76, 0x65, 0x2f, 0x73, 0x6d, 0x39, 0x30, 0x5f, 0x6d, 0x6d, 0x61, 0x5f
        /*0052*/ 	.byte	0x74, 0x6d, 0x61, 0x5f, 0x67, 0x6d, 0x6d, 0x61, 0x5f, 0x73, 0x73, 0x5f, 0x77, 0x61, 0x72, 0x70
        /*0062*/ 	.byte	0x73, 0x70, 0x65, 0x63, 0x69, 0x61, 0x6c, 0x69, 0x7a, 0x65, 0x64, 0x2e, 0x68, 0x70, 0x70, 0x00
	.type		__unnamed_1,@object
	.size		__unnamed_1,(.L_0 - __unnamed_1)
__unnamed_1:
        /*0072*/ 	.byte	0x76, 0x6f, 0x69, 0x64, 0x20, 0x63, 0x75, 0x74, 0x6c, 0x61, 0x73, 0x73, 0x3a, 0x3a, 0x67, 0x65
        /* <DEDUP_REMOVED lines=179> */
        /*0bb2*/ 	.byte	0x74, 0x79, 0x5d, 0x00
.L_0:


//--------------------- .nv.shared._ZN7cutlass13device_kernelINS_4gemm6kernel13GemmUniversalIN4cute5tupleIJiiiiEEENS1_10collective13CollectiveMmaINS1_34MainloopSm90TmaGmmaWarpSpecializedILi45ENS5_IJNS4_1CILi1EEESB_SB_EEENS1_32KernelTmaWarpSpecializedPingpongEEENS5_IJNSA_ILi64EEENSA_ILi16EEENSA_ILi32EEEEEENS_6half_tENS5_IJlSB_lEEESJ_SK_NS4_8TiledMMAINS4_8MMA_AtomIJNS4_4SM904GMMA25MMA_64x16x16_F32F16F16_SSILNSO_5MajorE0ELSQ_0ELNSO_7ScaleInE1ELSR_1EEEEEENS4_6LayoutISC_NS5_IJNSA_ILi0EEESV_SV_EEEEENS5_IJNS4_10UnderscoreESY_SY_EEEEENS4_13SM90_TMA_LOADENS4_14ComposedLayoutINS4_7SwizzleILi2ELi4ELi3EEENS4_18smem_ptr_flag_bitsILi16EEENSU_INS5_IJNSA_ILi8EEESH_EEENS5_IJSH_SB_EEEEEEEvNS4_8identityES11_S1B_vS1C_EENS_8epilogue10collective6detail29Sm90TmaWarpSpecializedAdapterINS1F_15DefaultEpilogueISJ_SK_SK_NS1E_6thread17LinearCombinationISJ_Li1EffLNS1J_9ScaleType4KindE0ELNS_15FloatRoundStyleE2ESJ_EENS1_15EpilogueDefaultEEEEEvvEEEEvNT_6ParamsE --------------------------
	.section	.nv.shared._ZN7cutlass13device_kernelINS_4gemm6kernel13GemmUniversalIN4cute5tupleIJiiiiEEENS1_10collective13CollectiveMmaINS1_34MainloopSm90TmaGmmaWarpSpecializedILi45ENS5_IJNS4_1CILi1EEESB_SB_EEENS1_32KernelTmaWarpSpecializedPingpongEEENS5_IJNSA_ILi64EEENSA_ILi16EEENSA_ILi32EEEEEENS_6half_tENS5_IJlSB_lEEESJ_SK_NS4_8TiledMMAINS4_8MMA_AtomIJNS4_4SM904GMMA25MMA_64x16x16_F32F16F16_SSILNSO_5MajorE0ELSQ_0ELNSO_7ScaleInE1ELSR_1EEEEEENS4_6LayoutISC_NS5_IJNSA_ILi0EEESV_SV_EEEEENS5_IJNS4_10UnderscoreESY_SY_EEEEENS4_13SM90_TMA_LOADENS4_14ComposedLayoutINS4_7SwizzleILi2ELi4ELi3EEENS4_18smem_ptr_flag_bitsILi16EEENSU_INS5_IJNSA_ILi8EEESH_EEENS5_IJSH_SB_EEEEEEEvNS4_8identityES11_S1B_vS1C_EENS_8epilogue10collective6detail29Sm90TmaWarpSpecializedAdapterINS1F_15DefaultEpilogueISJ_SK_SK_NS1E_6thread17LinearCombinationISJ_Li1EffLNS1J_9ScaleType4KindE0ELNS_15FloatRoundStyleE2ESJ_EENS1_15EpilogueDefaultEEEEEvvEEEEvNT_6ParamsE,"aw",@nobits
	.sectionflags	@""
	.align	16
	.zero		1024


//--------------------- .nv.shared.reserved.0     --------------------------
	.section	.nv.shared.reserved.0,"aw",@nobits
	.weak		__nv_reservedSMEM_offset_0_alias
	.size		__nv_reservedSMEM_offset_0_alias, 0, 0
	.other		__nv_reservedSMEM_offset_0_alias,@"STO_CUDA_RESERVED_SHARED STV_DEFAULT"
__nv_reservedSMEM_offset_0_alias:
	.zero		0


//--------------------- .nv.global                --------------------------
	.section	.nv.global,"aw",@nobits
.nv.global:
	.type		_ZN39_INTERNAL_df7b307b_4_k_cu_b07a3f20_32794cute1_E,@object
	.size		_ZN39_INTERNAL_df7b307b_4_k_cu_b07a3f20_32794cute1_E,(_ZN39_INTERNAL_df7b307b_4_k_cu_b07a3f20_32794cuda3std3__45__cpo6cbeginE - _ZN39_INTERNAL_df7b307b_4_k_cu_b07a3f20_32794cute1_E)
_ZN39_INTERNAL_df7b307b_4_k_cu_b07a3f20_32794cute1_E:
	.zero		1
	.type		_ZN39_INTERNAL_df7b307b_4_k_cu_b07a3f20_32794cuda3std3__45__cpo6cbeginE,@object
	.size		_ZN39_INTERNAL_df7b307b_4_k_cu_b07a3f20_32794cuda3std3__45__cpo6cbeginE,(_ZN39_INTERNAL_df7b307b_4_k_cu_b07a3f20_32794cuda3std3__48in_placeE - _ZN39_INTERNAL_df7b307b_4_k_cu_b07a3f20_32794cuda3std3__45__cpo6cbeginE)
_ZN39_INTERNAL_df7b307b_4_k_cu_b07a3f20_32794cuda3std3__45__cpo6cbeginE:
	.zero		1
	.type		_ZN39_INTERNAL_df7b307b_4_k_cu_b07a3f20_32794cuda3std3__48in_placeE,@object
	.size		_ZN39_INTERNAL_df7b307b_4_k_cu_b07a3f20_32794cuda3std3__48in_placeE,(_ZN39_INTERNAL_df7b307b_4_k_cu_b07a3f20_32794cuda3std6ranges3__45__cpo9iter_moveE - _ZN39_INTERNAL_df7b307b_4_k_cu_b07a3f20_32794cuda3std3__48in_placeE)
_ZN39_INTERNAL_df7b307b_4_k_cu_b07a3f20_32794cuda3std3__48in_placeE:
	.zero		1
	.type		_ZN39_INTERNAL_df7b307b_4_k_cu_b07a3f20_32794cuda3std6ranges3__45__cpo9iter_moveE,@object
	.size		_ZN39_INTERNAL_df7b307b_4_k_cu_b07a3f20_32794cuda3std6ranges3__45__cpo9iter_moveE,(_ZN39_INTERNAL_df7b307b_4_k_cu_b07a3f20_32794cuda3std3__45__cpo5beginE - _ZN39_INTERNAL_df7b307b_4_k_cu_b07a3f20_32794cuda3std6ranges3__45__cpo9iter_moveE)
_ZN39_INTERNAL_df7b307b_4_k_cu_b07a3f20_32794cuda3std6ranges3__45__cpo9iter_moveE:
	.zero		1
	.type		_ZN39_INTERNAL_df7b307b_4_k_cu_b07a3f20_32794cuda3std3__45__cpo5beginE,@object
	.size		_ZN39_INTERNAL_df7b307b_4_k_cu_b07a3f20_32794cuda3std3__45__cpo5beginE,(_ZN39_INTERNAL_df7b307b_4_k_cu_b07a3f20_32794cuda3std3__441_GLOBAL__N__df7b307b_4_k_cu_b07a3f20_32796ignoreE - _ZN39_INTERNAL_df7b307b_4_k_cu_b07a3f20_32794cuda3std3__45__cpo5beginE)
_ZN39_INTERNAL_df7b307b_4_k_cu_b07a3f20_32794cuda3std3__45__cpo5beginE:
	.zero		1
	.type		_ZN39_INTERNAL_df7b307b_4_k_cu_b07a3f20_32794cuda3std3__441_GLOBAL__N__df7b307b_4_k_cu_b07a3f20_32796ignoreE,@object
	.size		_ZN39_INTERNAL_df7b307b_4_k_cu_b07a3f20_32794cuda3std3__441_GLOBAL__N__df7b307b_4_k_cu_b07a3f20_32796ignoreE,(_ZN39_INTERNAL_df7b307b_4_k_cu_b07a3f20_32794cute7productE - _ZN39_INTERNAL_df7b307b_4_k_cu_b07a3f20_32794cuda3std3__441_GLOBAL__N__df7b307b_4_k_cu_b07a3f20_32796ignoreE)
_ZN39_INTERNAL_df7b307b_4_k_cu_b07a3f20_32794cuda3std3__441_GLOBAL__N__df7b307b_4_k_cu_b07a3f20_32796ignoreE:
	.zero		1
	.type		_ZN39_INTERNAL_df7b307b_4_k_cu_b07a3f20_32794cute7productE,@object
	.size		_ZN39_INTERNAL_df7b307b_4_k_cu_b07a3f20_32794cute7productE,(_ZN39_INTERNAL_df7b307b_4_k_cu_b07a3f20_32794cuda3std3__45__cpo3endE - _ZN39_INTERNAL_df7b307b_4_k_cu_b07a3f20_32794cute7productE)
_ZN39_INTERNAL_df7b307b_4_k_cu_b07a3f20_32794cute7productE:
	.zero		1
	.type		_ZN39_INTERNAL_df7b307b_4_k_cu_b07a3f20_32794cuda3std3__45__cpo3endE,@object
	.size		_ZN39_INTERNAL_df7b307b_4_k_cu_b07a3f20_32794cuda3std3__45__cpo3endE,(_ZN39_INTERNAL_df7b307b_4_k_cu_b07a3f20_32794cuda3std3__419piecewise_constructE - _ZN39_INTERNAL_df7b307b_4_k_cu_b07a3f20_32794cuda3std3__45__cpo3endE)
_ZN39_INTERNAL_df7b307b_4_k_cu_b07a3f20_32794cuda3std3__45__cpo3endE:
	.zero		1
	.type		_ZN39_INTERNAL_df7b307b_4_k_cu_b07a3f20_32794cuda3std3__419piecewise_constructE,@object
	.size		_ZN39_INTERNAL_df7b307b_4_k_cu_b07a3f20_32794cuda3std3__419piecewise_constructE,(_ZN39_INTERNAL_df7b307b_4_k_cu_b07a3f20_32794cuda3std3__45__cpo4cendE - _ZN39_INTERNAL_df7b307b_4_k_cu_b07a3f20_32794cuda3std3__419piecewise_constructE)
_ZN39_INTERNAL_df7b307b_4_k_cu_b07a3f20_32794cuda3std3__419piecewise_constructE:
	.zero		1
	.type		_ZN39_INTERNAL_df7b307b_4_k_cu_b07a3f20_32794cuda3std3__45__cpo4cendE,@object
	.size		_ZN39_INTERNAL_df7b307b_4_k_cu_b07a3f20_32794cuda3std3__45__cpo4cendE,(_ZN39_INTERNAL_df7b307b_4_k_cu_b07a3f20_32794cuda3std6ranges3__45__cpo4swapE - _ZN39_INTERNAL_df7b307b_4_k_cu_b07a3f20_32794cuda3std3__45__cpo4cendE)
_ZN39_INTERNAL_df7b307b_4_k_cu_b07a3f20_32794cuda3std3__45__cpo4cendE:
	.zero		1
	.type		_ZN39_INTERNAL_df7b307b_4_k_cu_b07a3f20_32794cuda3std6ranges3__45__cpo4swapE,@object
	.size		_ZN39_INTERNAL_df7b307b_4_k_cu_b07a3f20_32794cuda3std6ranges3__45__cpo4swapE,(.L_8 - _ZN39_INTERNAL_df7b307b_4_k_cu_b07a3f20_32794cuda3std6ranges3__45__cpo4swapE)
_ZN39_INTERNAL_df7b307b_4_k_cu_b07a3f20_32794cuda3std6ranges3__45__cpo4swapE:
	.zero		1
.L_8:


//--------------------- .nv.constant0._ZN7cutlass13device_kernelINS_4gemm6kernel13GemmUniversalIN4cute5tupleIJiiiiEEENS1_10collective13CollectiveMmaINS1_34MainloopSm90TmaGmmaWarpSpecializedILi45ENS5_IJNS4_1CILi1EEESB_SB_EEENS1_32KernelTmaWarpSpecializedPingpongEEENS5_IJNSA_ILi64EEENSA_ILi16EEENSA_ILi32EEEEEENS_6half_tENS5_IJlSB_lEEESJ_SK_NS4_8TiledMMAINS4_8MMA_AtomIJNS4_4SM904GMMA25MMA_64x16x16_F32F16F16_SSILNSO_5MajorE0ELSQ_0ELNSO_7ScaleInE1ELSR_1EEEEEENS4_6LayoutISC_NS5_IJNSA_ILi0EEESV_SV_EEEEENS5_IJNS4_10UnderscoreESY_SY_EEEEENS4_13SM90_TMA_LOADENS4_14ComposedLayoutINS4_7SwizzleILi2ELi4ELi3EEENS4_18smem_ptr_flag_bitsILi16EEENSU_INS5_IJNSA_ILi8EEESH_EEENS5_IJSH_SB_EEEEEEEvNS4_8identityES11_S1B_vS1C_EENS_8epilogue10collective6detail29Sm90TmaWarpSpecializedAdapterINS1F_15DefaultEpilogueISJ_SK_SK_NS1E_6thread17LinearCombinationISJ_Li1EffLNS1J_9ScaleType4KindE0ELNS_15FloatRoundStyleE2ESJ_EENS1_15EpilogueDefaultEEEEEvvEEEEvNT_6ParamsE --------------------------
	.section	.nv.constant0._ZN7cutlass13device_kernelINS_4gemm6kernel13GemmUniversalIN4cute5tupleIJiiiiEEENS1_10collective13CollectiveMmaINS1_34MainloopSm90TmaGmmaWarpSpecializedILi45ENS5_IJNS4_1CILi1EEESB_SB_EEENS1_32KernelTmaWarpSpecializedPingpongEEENS5_IJNSA_ILi64EEENSA_ILi16EEENSA_ILi32EEEEEENS_6half_tENS5_IJlSB_lEEESJ_SK_NS4_8TiledMMAINS4_8MMA_AtomIJNS4_4SM904GMMA25MMA_64x16x16_F32F16F16_SSILNSO_5MajorE0ELSQ_0ELNSO_7ScaleInE1ELSR_1EEEEEENS4_6LayoutISC_NS5_IJNSA_ILi0EEESV_SV_EEEEENS5_IJNS4_10UnderscoreESY_SY_EEEEENS4_13SM90_TMA_LOADENS4_14ComposedLayoutINS4_7SwizzleILi2ELi4ELi3EEENS4_18smem_ptr_flag_bitsILi16EEENSU_INS5_IJNSA_ILi8EEESH_EEENS5_IJSH_SB_EEEEEEEvNS4_8identityES11_S1B_vS1C_EENS_8epilogue10collective6detail29Sm90TmaWarpSpecializedAdapterINS1F_15DefaultEpilogueISJ_SK_SK_NS1E_6thread17LinearCombinationISJ_Li1EffLNS1J_9ScaleType4KindE0ELNS_15FloatRoundStyleE2ESJ_EENS1_15EpilogueDefaultEEEEEvvEEEEvNT_6ParamsE,"a",@progbits
	.sectionflags	@""
	.align	4
.nv.constant0._ZN7cutlass13device_kernelINS_4gemm6kernel13GemmUniversalIN4cute5tupleIJiiiiEEENS1_10collective13CollectiveMmaINS1_34MainloopSm90TmaGmmaWarpSpecializedILi45ENS5_IJNS4_1CILi1EEESB_SB_EEENS1_32KernelTmaWarpSpecializedPingpongEEENS5_IJNSA_ILi64EEENSA_ILi16EEENSA_ILi32EEEEEENS_6half_tENS5_IJlSB_lEEESJ_SK_NS4_8TiledMMAINS4_8MMA_AtomIJNS4_4SM904GMMA25MMA_64x16x16_F32F16F16_SSILNSO_5MajorE0ELSQ_0ELNSO_7ScaleInE1ELSR_1EEEEEENS4_6LayoutISC_NS5_IJNSA_ILi0EEESV_SV_EEEEENS5_IJNS4_10UnderscoreESY_SY_EEEEENS4_13SM90_TMA_LOADENS4_14ComposedLayoutINS4_7SwizzleILi2ELi4ELi3EEENS4_18smem_ptr_flag_bitsILi16EEENSU_INS5_IJNSA_ILi8EEESH_EEENS5_IJSH_SB_EEEEEEEvNS4_8identityES11_S1B_vS1C_EENS_8epilogue10collective6detail29Sm90TmaWarpSpecializedAdapterINS1F_15DefaultEpilogueISJ_SK_SK_NS1E_6thread17LinearCombinationISJ_Li1EffLNS1J_9ScaleType4KindE0ELNS_15FloatRoundStyleE2ESJ_EENS1_15EpilogueDefaultEEEEEvvEEEEvNT_6ParamsE:
	.zero		1664


//--------------------- SYMBOLS --------------------------

	.type		.nv.reservedSmem.offset0,@object
	.size		.nv.reservedSmem.offset0,0x4
	.type		__assertfail,@function
